def attn_fwd(
    Q,
    K,
    V,
    Out,
    Lse,
    sm_scale,
    stride_qz,
    stride_qh,
    stride_qm,
    stride_qk,
    stride_kz,
    stride_kh,
    stride_kn,
    stride_kk,
    stride_vz,
    stride_vh,
    stride_vn,
    stride_vk,
    stride_oz,
    stride_oh,
    stride_om,
    stride_ok,
    seqlen_q,
    seqlen_k,
    BLOCK_M: tl.constexpr,
    BLOCK_N: tl.constexpr,
    HEAD_DIM: tl.constexpr,
    CAUSAL: tl.constexpr,
):
    start_m = tl.program_id(0)
    off_hz = tl.program_id(1)
    q_off = off_hz * stride_qh
    k_off = off_hz * stride_kh
    v_off = off_hz * stride_vh
    offs_m = start_m * BLOCK_M + tl.arange(0, BLOCK_M)
    offs_d = tl.arange(0, HEAD_DIM)
    offs_n = tl.arange(0, BLOCK_N)
    q_ptrs = Q + q_off + offs_m[:, None] * stride_qm + offs_d[None, :] * stride_qk
    k_ptrs = K + k_off + offs_d[:, None] * stride_kk + offs_n[None, :] * stride_kn
    v_ptrs = V + v_off + offs_n[:, None] * stride_vn + offs_d[None, :] * stride_vk
    m_i = tl.full([BLOCK_M], float("-inf"), dtype=tl.float32)
    l_i = tl.zeros([BLOCK_M], dtype=tl.float32) + 1.0
    acc = tl.zeros([BLOCK_M, HEAD_DIM], dtype=tl.float32)
    q = tl.load(q_ptrs)
    acc, l_i, m_i = _attn_fwd_inner(
        acc,
        l_i,
        m_i,
        q,
        k_ptrs,
        v_ptrs,
        sm_scale,
        stride_kn,
        stride_vn,
        start_m,
        seqlen_k,
        BLOCK_M,
        BLOCK_N,
        HEAD_DIM,
        CAUSAL,
    )
    acc = acc / l_i[:, None]
    lse = m_i + tl.math.log2(l_i) / 1.4426950408889634
    o_ptrs = (
        Out
        + off_hz * stride_oh
        + offs_m[:, None] * stride_om
        + offs_d[None, :] * stride_ok
    )
    tl.store(o_ptrs, acc.to(Out.dtype.element_ty))
    tl.store(Lse + off_hz * seqlen_q + offs_m, lse)

# config = {"BLOCK_M": 32, "BLOCK_N": 16, "HEAD_DIM": 128, "arch": "sm_100", "causal": true, "dtype": "bf16", "num_stages": 2, "num_warps": 4}
# arch = sm_100


// ===== COMPILED SASS (sm_100a) =====

	.target	sm_100a

	.elftype	@"ET_EXEC"


//--------------------- .note.nv.tkinfo           --------------------------
	.section	.note.nv.tkinfo,"",@"SHT_NOTE"
	.sectionflags	@"SHF_NOTE_NV_TKINFO"
	.tkinfo
        /*0018*/ 	.word	0x00000081
        /*0030*/ 	.string	""
        /*0030*/ 	.string	"ptxas-blackwell"
        /*0030*/ 	.string	"Cuda compilation tools, release 12.9, V12.9.86"
        /*0030*/ 	.string	"Build cuda_12.9.r12.9/compiler.36037853_0"
        /*0030*/ 	.string	"-v  -suppress-debug-info  -lineinfo  -arch sm_100a "



//--------------------- .note.nv.cuver            --------------------------
	.section	.note.nv.cuver,"",@"SHT_NOTE"
	.sectionflags	@"SHF_NOTE_NV_CUVER"
        /*0018*/ 	.short	0x0001
        /*001a*/ 	.short	0x0064
        /*001c*/ 	.short	0x0001
        /*001e*/ 	.short	0x0000
        /*0020*/ 	.short	0x0001
        /*0022*/ 	.short	0x0000


//--------------------- .nv.info                  --------------------------
	.section	.nv.info,"",@"SHT_CUDA_INFO"
	.align	4


	//----- nvinfo : EIATTR_REGCOUNT
	.align		4
        /*0000*/ 	.byte	0x04, 0x2f
        /*0002*/ 	.short	(.L_2 - .L_1)
	.align		4
.L_1:
        /*0004*/ 	.word	index@(attn_fwd)
        /*0008*/ 	.word	0x000000a8


	//----- nvinfo : EIATTR_FRAME_SIZE
	.align		4
.L_2:
        /*000c*/ 	.byte	0x04, 0x11
        /*000e*/ 	.short	(.L_4 - .L_3)
	.align		4
.L_3:
        /*0010*/ 	.word	index@(attn_fwd)
        /*0014*/ 	.word	0x00000000


	//----- nvinfo : EIATTR_MIN_STACK_SIZE
	.align		4
.L_4:
        /*0018*/ 	.byte	0x04, 0x12
        /*001a*/ 	.short	(.L_6 - .L_5)
	.align		4
.L_5:
        /*001c*/ 	.word	index@(attn_fwd)
        /*0020*/ 	.word	0x00000000
.L_6:


//--------------------- .nv.info.attn_fwd         --------------------------
	.section	.nv.info.attn_fwd,"",@"SHT_CUDA_INFO"
	.sectionflags	@""
	.align	4


	//----- nvinfo : EIATTR_CUDA_API_VERSION
	.align		4
        /*0000*/ 	.byte	0x04, 0x37
        /*0002*/ 	.short	(.L_8 - .L_7)
.L_7:
        /*0004*/ 	.word	0x00000081


	//----- nvinfo : EIATTR_KPARAM_INFO
	.align		4
.L_8:
        /*0008*/ 	.byte	0x04, 0x17
        /*000a*/ 	.short	(.L_10 - .L_9)
.L_9:
        /*000c*/ 	.word	0x00000000
        /*0010*/ 	.short	0x0019
        /*0012*/ 	.short	0x0080
        /*0014*/ 	.byte	0x00, 0xf4, 0x21, 0x00


	//----- nvinfo : EIATTR_KPARAM_INFO
	.align		4
.L_10:
        /*0018*/ 	.byte	0x04, 0x17
        /*001a*/ 	.short	(.L_12 - .L_11)
.L_11:
        /*001c*/ 	.word	0x00000000
        /*0020*/ 	.short	0x0018
        /*0022*/ 	.short	0x0078
        /*0024*/ 	.byte	0x00, 0xf4, 0x21, 0x00


	//----- nvinfo : EIATTR_KPARAM_INFO
	.align		4
.L_12:
        /*0028*/ 	.byte	0x04, 0x17
        /*002a*/ 	.short	(.L_14 - .L_13)
.L_13:
        /*002c*/ 	.word	0x00000000
        /*0030*/ 	.short	0x0017
        /*0032*/ 	.short	0x0070
        /*0034*/ 	.byte	0x00, 0xf0, 0x11, 0x00


	//----- nvinfo : EIATTR_KPARAM_INFO
	.align		4
.L_14:
        /*0038*/ 	.byte	0x04, 0x17
        /*003a*/ 	.short	(.L_16 - .L_15)
.L_15:
        /*003c*/ 	.word	0x00000000
        /*0040*/ 	.short	0x0016
        /*0042*/ 	.short	0x006c
        /*0044*/ 	.byte	0x00, 0xf0, 0x11, 0x00


	//----- nvinfo : EIATTR_KPARAM_INFO
	.align		4
.L_16:
        /*0048*/ 	.byte	0x04, 0x17
        /*004a*/ 	.short	(.L_18 - .L_17)
.L_17:
        /*004c*/ 	.word	0x00000000
        /*0050*/ 	.short	0x0015
        /*0052*/ 	.short	0x0068
        /*0054*/ 	.byte	0x00, 0xf0, 0x11, 0x00


	//----- nvinfo : EIATTR_KPARAM_INFO
	.align		4
.L_18:
        /*0058*/ 	.byte	0x04, 0x17
        /*005a*/ 	.short	(.L_20 - .L_19)
.L_19:
        /*005c*/ 	.word	0x00000000
        /*0060*/ 	.short	0x0014
        /*0062*/ 	.short	0x0064
        /*0064*/ 	.byte	0x00, 0xf0, 0x11, 0x00


	//----- nvinfo : EIATTR_KPARAM_INFO
	.align		4
.L_20:
        /*0068*/ 	.byte	0x04, 0x17
        /*006a*/ 	.short	(.L_22 - .L_21)
.L_21:
        /*006c*/ 	.word	0x00000000
        /*0070*/ 	.short	0x0013
        /*0072*/ 	.short	0x0060
        /*0074*/ 	.byte	0x00, 0xf0, 0x11, 0x00


	//----- nvinfo : EIATTR_KPARAM_INFO
	.align		4
.L_22:
        /*0078*/ 	.byte	0x04, 0x17
        /*007a*/ 	.short	(.L_24 - .L_23)
.L_23:
        /*007c*/ 	.word	0x00000000
        /*0080*/ 	.short	0x0012
        /*0082*/ 	.short	0x005c
        /*0084*/ 	.byte	0x00, 0xf0, 0x11, 0x00


	//----- nvinfo : EIATTR_KPARAM_INFO
	.align		4
.L_24:
        /*0088*/ 	.byte	0x04, 0x17
        /*008a*/ 	.short	(.L_26 - .L_25)
.L_25:
        /*008c*/ 	.word	0x00000000
        /*0090*/ 	.short	0x0011
        /*0092*/ 	.short	0x0058
        /*0094*/ 	.byte	0x00, 0xf0, 0x11, 0x00


	//----- nvinfo : EIATTR_KPARAM_INFO
	.align		4
.L_26:
        /*0098*/ 	.byte	0x04, 0x17
        /*009a*/ 	.short	(.L_28 - .L_27)
.L_27:
        /*009c*/ 	.word	0x00000000
        /*00a0*/ 	.short	0x0010
        /*00a2*/ 	.short	0x0054
        /*00a4*/ 	.byte	0x00, 0xf0, 0x11, 0x00


	//----- nvinfo : EIATTR_KPARAM_INFO
	.align		4
.L_28:
        /*00a8*/ 	.byte	0x04, 0x17
        /*00aa*/ 	.short	(.L_30 - .L_29)
.L_29:
        /*00ac*/ 	.word	0x00000000
        /*00b0*/ 	.short	0x000f
        /*00b2*/ 	.short	0x0050
        /*00b4*/ 	.byte	0x00, 0xf0, 0x11, 0x00


	//----- nvinfo : EIATTR_KPARAM_INFO
	.align		4
.L_30:
        /*00b8*/ 	.byte	0x04, 0x17
        /*00ba*/ 	.short	(.L_32 - .L_31)
.L_31:
        /*00bc*/ 	.word	0x00000000
        /*00c0*/ 	.short	0x000e
        /*00c2*/ 	.short	0x004c
        /*00c4*/ 	.byte	0x00, 0xf0, 0x11, 0x00


	//----- nvinfo : EIATTR_KPARAM_INFO
	.align		4
.L_32:
        /*00c8*/ 	.byte	0x04, 0x17
        /*00ca*/ 	.short	(.L_34 - .L_33)
.L_33:
        /*00cc*/ 	.word	0x00000000
        /*00d0*/ 	.short	0x000d
        /*00d2*/ 	.short	0x0048
        /*00d4*/ 	.byte	0x00, 0xf0, 0x11, 0x00


	//----- nvinfo : EIATTR_KPARAM_INFO
	.align		4
.L_34:
        /*00d8*/ 	.byte	0x04, 0x17
        /*00da*/ 	.short	(.L_36 - .L_35)
.L_35:
        /*00dc*/ 	.word	0x00000000
        /*00e0*/ 	.short	0x000c
        /*00e2*/ 	.short	0x0044
        /*00e4*/ 	.byte	0x00, 0xf0, 0x11, 0x00


	//----- nvinfo : EIATTR_KPARAM_INFO
	.align		4
.L_36:
        /*00e8*/ 	.byte	0x04, 0x17
        /*00ea*/ 	.short	(.L_38 - .L_37)
.L_37:
        /*00ec*/ 	.word	0x00000000
        /*00f0*/ 	.short	0x000b
        /*00f2*/ 	.short	0x0040
        /*00f4*/ 	.byte	0x00, 0xf0, 0x11, 0x00


	//----- nvinfo : EIATTR_KPARAM_INFO
	.align		4
.L_38:
        /*00f8*/ 	.byte	0x04, 0x17
        /*00fa*/ 	.short	(.L_40 - .L_39)
.L_39:
        /*00fc*/ 	.word	0x00000000
        /*0100*/ 	.short	0x000a
        /*0102*/ 	.short	0x003c
        /*0104*/ 	.byte	0x00, 0xf0, 0x11, 0x00


	//----- nvinfo : EIATTR_KPARAM_INFO
	.align		4
.L_40:
        /*0108*/ 	.byte	0x04, 0x17
        /*010a*/ 	.short	(.L_42 - .L_41)
.L_41:
        /*010c*/ 	.word	0x00000000
        /*0110*/ 	.short	0x0009
        /*0112*/ 	.short	0x0038
        /*0114*/ 	.byte	0x00, 0xf0, 0x11, 0x00


	//----- nvinfo : EIATTR_KPARAM_INFO
	.align		4
.L_42:
        /*0118*/ 	.byte	0x04, 0x17
        /*011a*/ 	.short	(.L_44 - .L_43)
.L_43:
        /*011c*/ 	.word	0x00000000
        /*0120*/ 	.short	0x0008
        /*0122*/ 	.short	0x0034
        /*0124*/ 	.byte	0x00, 0xf0, 0x11, 0x00


	//----- nvinfo : EIATTR_KPARAM_INFO
	.align		4
.L_44:
        /*0128*/ 	.byte	0x04, 0x17
        /*012a*/ 	.short	(.L_46 - .L_45)
.L_45:
        /*012c*/ 	.word	0x00000000
        /*0130*/ 	.short	0x0007
        /*0132*/ 	.short	0x0030
        /*0134*/ 	.byte	0x00, 0xf0, 0x11, 0x00


	//----- nvinfo : EIATTR_KPARAM_INFO
	.align		4
.L_46:
        /*0138*/ 	.byte	0x04, 0x17
        /*013a*/ 	.short	(.L_48 - .L_47)
.L_47:
        /*013c*/ 	.word	0x00000000
        /*0140*/ 	.short	0x0006
        /*0142*/ 	.short	0x002c
        /*0144*/ 	.byte	0x00, 0xf0, 0x11, 0x00


	//----- nvinfo : EIATTR_KPARAM_INFO
	.align		4
.L_48:
        /*0148*/ 	.byte	0x04, 0x17
        /*014a*/ 	.short	(.L_50 - .L_49)
.L_49:
        /*014c*/ 	.word	0x00000000
        /*0150*/ 	.short	0x0005
        /*0152*/ 	.short	0x0028
        /*0154*/ 	.byte	0x00, 0xf0, 0x11, 0x00


	//----- nvinfo : EIATTR_KPARAM_INFO
	.align		4
.L_50:
        /*0158*/ 	.byte	0x04, 0x17
        /*015a*/ 	.short	(.L_52 - .L_51)
.L_51:
        /*015c*/ 	.word	0x00000000
        /*0160*/ 	.short	0x0004
        /*0162*/ 	.short	0x0020
        /*0164*/ 	.byte	0x00, 0xf4, 0x21, 0x00


	//----- nvinfo : EIATTR_KPARAM_INFO
	.align		4
.L_52:
        /*0168*/ 	.byte	0x04, 0x17
        /*016a*/ 	.short	(.L_54 - .L_53)
.L_53:
        /*016c*/ 	.word	0x00000000
        /*0170*/ 	.short	0x0003
        /*0172*/ 	.short	0x0018
        /*0174*/ 	.byte	0x00, 0xf4, 0x21, 0x00


	//----- nvinfo : EIATTR_KPARAM_INFO
	.align		4
.L_54:
        /*0178*/ 	.byte	0x04, 0x17
        /*017a*/ 	.short	(.L_56 - .L_55)
.L_55:
        /*017c*/ 	.word	0x00000000
        /*0180*/ 	.short	0x0002
        /*0182*/ 	.short	0x0010
        /*0184*/ 	.byte	0x00, 0xf4, 0x21, 0x00


	//----- nvinfo : EIATTR_KPARAM_INFO
	.align		4
.L_56:
        /*0188*/ 	.byte	0x04, 0x17
        /*018a*/ 	.short	(.L_58 - .L_57)
.L_57:
        /*018c*/ 	.word	0x00000000
        /*0190*/ 	.short	0x0001
        /*0192*/ 	.short	0x0008
        /*0194*/ 	.byte	0x00, 0xf4, 0x21, 0x00


	//----- nvinfo : EIATTR_KPARAM_INFO
	.align		4
.L_58:
        /*0198*/ 	.byte	0x04, 0x17
        /*019a*/ 	.short	(.L_60 - .L_59)
.L_59:
        /*019c*/ 	.word	0x00000000
        /*01a0*/ 	.short	0x0000
        /*01a2*/ 	.short	0x0000
        /*01a4*/ 	.byte	0x00, 0xf4, 0x21, 0x00


	//----- nvinfo : EIATTR_SPARSE_MMA_MASK
	.align		4
.L_60:
        /*01a8*/ 	.byte	0x03, 0x50
        /*01aa*/ 	.short	0x0000


	//----- nvinfo : EIATTR_MAXREG_COUNT
	.align		4
        /*01ac*/ 	.byte	0x03, 0x1b
        /*01ae*/ 	.short	0x00ff


	//----- nvinfo : EIATTR_NUM_BARRIERS
	.align		4
        /*01b0*/ 	.byte	0x02, 0x4c
        /*01b2*/ 	.byte	0x01
	.zero		1


	//----- nvinfo : EIATTR_COOP_GROUP_MASK_REGIDS
	.align		4
        /*01b4*/ 	.byte	0x04, 0x29
        /*01b6*/ 	.short	(.L_62 - .L_61)


	//   ....[0]....
.L_61:
        /*01b8*/ 	.word	0xffffffff


	//   ....[1]....
        /*01bc*/ 	.word	0xffffffff


	//   ....[2]....
        /*01c0*/ 	.word	0xffffffff


	//   ....[3]....
        /*01c4*/ 	.word	0xffffffff


	//   ....[4]....
        /*01c8*/ 	.word	0xffffffff


	//   ....[5]....
        /*01cc*/ 	.word	0xffffffff


	//   ....[6]....
        /*01d0*/ 	.word	0xffffffff


	//   ....[7]....
        /*01d4*/ 	.word	0xffffffff


	//   ....[8]....
        /*01d8*/ 	.word	0xffffffff


	//   ....[9]....
        /*01dc*/ 	.word	0xffffffff


	//   ....[10]....
        /*01e0*/ 	.word	0xffffffff


	//   ....[11]....
        /*01e4*/ 	.word	0xffffffff


	//   ....[12]....
        /*01e8*/ 	.word	0xffffffff


	//   ....[13]....
        /*01ec*/ 	.word	0xffffffff


	//   ....[14]....
        /*01f0*/ 	.word	0xffffffff


	//   ....[15]....
        /*01f4*/ 	.word	0xffffffff


	//   ....[16]....
        /*01f8*/ 	.word	0xffffffff


	//   ....[17]....
        /*01fc*/ 	.word	0xffffffff


	//----- nvinfo : EIATTR_COOP_GROUP_INSTR_OFFSETS
	.align		4
.L_62:
        /*0200*/ 	.byte	0x04, 0x28
        /*0202*/ 	.short	(.L_64 - .L_63)


	//   ....[0]....
.L_63:
        /*0204*/ 	.word	0x00002320


	//   ....[1]....
        /*0208*/ 	.word	0x00002330


	//   ....[2]....
        /*020c*/ 	.word	0x00002340


	//   ....[3]....
        /*0210*/ 	.word	0x00002350


	//   ....[4]....
        /*0214*/ 	.word	0x00002390


	//   ....[5]....
        /*0218*/ 	.word	0x000023b0


	//   ....[6]....
        /*021c*/ 	.word	0x000023c0


	//   ....[7]....
        /*0220*/ 	.word	0x000023d0


	//   ....[8]....
        /*0224*/ 	.word	0x00002480


	//   ....[9]....
        /*0228*/ 	.word	0x000026f0


	//   ....[10]....
        /*022c*/ 	.word	0x00002700


	//   ....[11]....
        /*0230*/ 	.word	0x00002720


	//   ....[12]....
        /*0234*/ 	.word	0x00002730


	//   ....[13]....
        /*0238*/ 	.word	0x00002760


	//   ....[14]....
        /*023c*/ 	.word	0x00002790


	//   ....[15]....
        /*0240*/ 	.word	0x000027a0


	//   ....[16]....
        /*0244*/ 	.word	0x000027b0


	//   ....[17]....
        /*0248*/ 	.word	0x00002870


	//----- nvinfo : EIATTR_VRC_CTA_INIT_COUNT
	.align		4
.L_64:
        /*024c*/ 	.byte	0x02, 0x4a
	.zero		1
	.zero		1


	//----- nvinfo : EIATTR_EXIT_INSTR_OFFSETS
	.align		4
        /*0250*/ 	.byte	0x04, 0x1c
        /*0252*/ 	.short	(.L_66 - .L_65)


	//   ....[0]....
.L_65:
        /*0254*/ 	.word	0x00004e50


	//   ....[1]....
        /*0258*/ 	.word	0x00004e80


	//----- nvinfo : EIATTR_REQNTID
	.align		4
.L_66:
        /*025c*/ 	.byte	0x04, 0x10
        /*025e*/ 	.short	(.L_68 - .L_67)
.L_67:
        /*0260*/ 	.word	0x00000080
        /*0264*/ 	.word	0x00000001
        /*0268*/ 	.word	0x00000001


	//----- nvinfo : EIATTR_CBANK_PARAM_SIZE
	.align		4
.L_68:
        /*026c*/ 	.byte	0x03, 0x19
        /*026e*/ 	.short	0x0088


	//----- nvinfo : EIATTR_PARAM_CBANK
	.align		4
        /*0270*/ 	.byte	0x04, 0x0a
        /*0272*/ 	.short	(.L_70 - .L_69)
	.align		4
.L_69:
        /*0274*/ 	.word	index@(.nv.constant0.attn_fwd)
        /*0278*/ 	.short	0x0380
        /*027a*/ 	.short	0x0088


	//----- nvinfo : EIATTR_SW_WAR
	.align		4
.L_70:
        /*027c*/ 	.byte	0x04, 0x36
        /*027e*/ 	.short	(.L_72 - .L_71)
.L_71:
        /*0280*/ 	.word	0x00000008
.L_72:


//--------------------- .nv.compat                --------------------------
	.section	.nv.compat,"",@"SHT_CUDA_COMPAT_INFO"
	.align	4
        /*0000*/ 	.byte	0x02, 0x02, 0x01, 0x00, 0x02, 0x05, 0x05, 0x00, 0x02, 0x03, 0x00, 0x00, 0x02, 0x06, 0x01, 0x00


//--------------------- .nv.callgraph             --------------------------
	.section	.nv.callgraph,"",@"SHT_CUDA_CALLGRAPH"
	.align	4
	.sectionentsize	8
	.align		4
        /*0000*/ 	.word	0x00000000
	.align		4
        /*0004*/ 	.word	0xffffffff
	.align		4
        /*0008*/ 	.word	0x00000000
	.align		4
        /*000c*/ 	.word	0xfffffffe
	.align		4
        /*0010*/ 	.word	0x00000000
	.align		4
        /*0014*/ 	.word	0xfffffffd
	.align		4
        /*0018*/ 	.word	0x00000000
	.align		4
        /*001c*/ 	.word	0xfffffffc


//--------------------- .nv.constant4             --------------------------
	.section	.nv.constant4,"a",@progbits
	.align	8
	.align		8
.nv.constant4:
        /*0000*/ 	.dword	_$_str


//--------------------- .text.attn_fwd            --------------------------
	.section	.text.attn_fwd,"ax",@progbits
	.align	128
        .global         attn_fwd
        .type           attn_fwd,@function
        .size           attn_fwd,(.L_x_3 - attn_fwd)
        .other          attn_fwd,@"STO_CUDA_ENTRY STV_DEFAULT"
attn_fwd:
.text.attn_fwd:
[----:B------:R-:W0:Y:S01]  /*0000*/  LDC R1, c[0x0][0x37c] ;  /* 0x0000df00ff017b82 */ /* 0x000e220000000800 */
[----:B------:R-:W1:Y:S07]  /*0010*/  S2R R143, SR_CTAID.X ;  /* 0x00000000008f7919 */ /* 0x000e6e0000002500 */
[----:B------:R-:W2:Y:S01]  /*0020*/  S2UR UR7, SR_CTAID.Y ;  /* 0x00000000000779c3 */ /* 0x000ea20000002600 */
[----:B------:R-:W2:Y:S01]  /*0030*/  LDCU.64 UR4, c[0x0][0x3b0] ;  /* 0x00007600ff0477ac */ /* 0x000ea20008000a00 */
[----:B------:R-:W3:Y:S01]  /*0040*/  S2R R2, SR_TID.X ;  /* 0x0000000000027919 */ /* 0x000ee20000002100 */
[----:B------:R-:W4:Y:S05]  /*0050*/  LDCU.64 UR10, c[0x0][0x358] ;  /* 0x00006b00ff0a77ac */ /* 0x000f2a0008000a00 */
[----:B------:R-:W5:Y:S08]  /*0060*/  LDC R21, c[0x0][0x3b8] ;  /* 0x0000ee00ff157b82 */ /* 0x000f700000000800 */
[----:B------:R-:W0:Y:S01]  /*0070*/  LDC.64 R52, c[0x0][0x380] ;  /* 0x0000e000ff347b82 */ /* 0x000e220000000a00 */
[----:B--2---:R-:W-:-:S04]  /*0080*/  UIMAD UR4, UR7, UR4, URZ ;  /* 0x00000004070472a4 */ /* 0x004fc8000f8e02ff */
[----:B------:R-:W-:Y:S01]  /*0090*/  USHF.L.U32 UR6, UR4, 0x1, URZ ;  /* 0x0000000104067899 */ /* 0x000fe200080006ff */
[----:B-1----:R-:W-:Y:S01]  /*00a0*/  IMAD.SHL.U32 R143, R143, 0x20, RZ ;  /* 0x000000208f8f7824 */ /* 0x002fe200078e00ff */
[----:B---3--:R-:W-:-:S04]  /*00b0*/  SHF.R.U32.HI R3, RZ, 0x5, R2 ;  /* 0x00000005ff037819 */ /* 0x008fc80000011602 */
[----:B------:R-:W-:Y:S02]  /*00c0*/  LOP3.LUT R148, R143, 0x1f, R2, 0xf8, !PT ;  /* 0x0000001f8f947812 */ /* 0x000fe400078ef802 */
[----:B------:R-:W-:-:S03]  /*00d0*/  SGXT.U32 R3, R3, 0x2 ;  /* 0x000000020303781a */ /* 0x000fc60000000000 */
[----:B------:R-:W-:Y:S01]  /*00e0*/  IMAD R0, R148, UR5, RZ ;  /* 0x0000000594007c24 */ /* 0x000fe2000f8e02ff */
[----:B------:R-:W-:Y:S01]  /*00f0*/  UIMAD.WIDE UR4, UR4, 0x2, URZ ;  /* 0x00000002040478a5 */ /* 0x000fe2000f8e02ff */
[----:B-----5:R-:W-:Y:S02]  /*0100*/  IMAD R5, R3, R21, RZ ;  /* 0x0000001503057224 */ /* 0x020fe400078e02ff */
[C---:B------:R-:W-:Y:S02]  /*0110*/  IMAD.SHL.U32 R3, R0.reuse, 0x2, RZ ;  /* 0x0000000200037824 */ /* 0x040fe400078e00ff */
[----:B------:R-:W-:-:S03]  /*0120*/  IMAD.HI R0, R0, 0x2, RZ ;  /* 0x0000000200007827 */ /* 0x000fc600078e02ff */
[----:B0-----:R-:W-:Y:S01]  /*0130*/  IADD3 R51, P0, P1, R3, UR6, R52 ;  /* 0x0000000603337c10 */ /* 0x001fe2000f91e034 */
[----:B------:R-:W-:-:S03]  /*0140*/  IMAD R7, R21, 0x4, R5 ;  /* 0x0000000415077824 */ /* 0x000fc600078e0205 */
[----:B------:R-:W-:Y:S01]  /*0150*/  IADD3.X R53, PT, PT, R0, UR5, R53, P0, P1 ;  /* 0x0000000500357c10 */ /* 0x000fe200087e2435 */
[----:B------:R-:W-:Y:S01]  /*0160*/  IMAD R3, R21, 0x4, R7 ;  /* 0x0000000415037824 */ /* 0x000fe200078e0207 */
[----:B------:R-:W-:-:S03]  /*0170*/  LEA R4, P0, R5, R51, 0x1 ;  /* 0x0000003305047211 */ /* 0x000fc600078008ff */
[----:B------:R-:W-:Y:S01]  /*0180*/  IMAD R0, R21, 0x4, R3 ;  /* 0x0000000415007824 */ /* 0x000fe200078e0203 */
[----:B------:R-:W-:Y:S02]  /*0190*/  LEA.HI.X.SX32 R5, R5, R53, 0x1, P0 ;  /* 0x0000003505057211 */ /* 0x000fe400000f0eff */
[-C--:B------:R-:W-:Y:S02]  /*01a0*/  LEA R8, P1, R3, R51.reuse, 0x1 ;  /* 0x0000003303087211 */ /* 0x080fe400078208ff */
[----:B------:R-:W-:Y:S01]  /*01b0*/  LEA R6, P0, R7, R51, 0x1 ;  /* 0x0000003307067211 */ /* 0x000fe200078008ff */
[----:B----4-:R0:W2:Y:S01]  /*01c0*/  LDG.E.U16 R23, desc[UR10][R4.64] ;  /* 0x0000000a04177981 */ /* 0x0100a2000c1e1500 */
[-C--:B------:R-:W-:Y:S01]  /*01d0*/  LEA.HI.X.SX32 R9, R3, R53.reuse, 0x1, P1 ;  /* 0x0000003503097211 */ /* 0x080fe200008f0eff */
[----:B------:R-:W-:Y:S01]  /*01e0*/  IMAD R3, R21, 0x4, R0 ;  /* 0x0000000415037824 */ /* 0x000fe200078e0200 */
[----:B------:R-:W-:Y:S02]  /*01f0*/  LEA.HI.X.SX32 R7, R7, R53, 0x1, P0 ;  /* 0x0000003507077211 */ /* 0x000fe400000f0eff */
[C---:B------:R-:W-:Y:S01]  /*0200*/  LEA R10, P0, R0.reuse, R51, 0x1 ;  /* 0x00000033000a7211 */ /* 0x040fe200078008ff */
[----:B------:R1:W3:Y:S03]  /*0210*/  LDG.E.U16 R25, desc[UR10][R8.64] ;  /* 0x0000000a08197981 */ /* 0x0002e6000c1e1500 */
[----:B------:R-:W-:Y:S01]  /*0220*/  LEA.HI.X.SX32 R11, R0, R53, 0x1, P0 ;  /* 0x00000035000b7211 */ /* 0x000fe200000f0eff */
[----:B------:R-:W-:Y:S01]  /*0230*/  IMAD R0, R21, 0x4, R3 ;  /* 0x0000000415007824 */ /* 0x000fe200078e0203 */
[C---:B------:R-:W-:Y:S01]  /*0240*/  LEA R12, P0, R3.reuse, R51, 0x1 ;  /* 0x00000033030c7211 */ /* 0x040fe200078008ff */
[----:B------:R4:W5:Y:S03]  /*0250*/  LDG.E.U16 R22, desc[UR10][R6.64] ;  /* 0x0000000a06167981 */ /* 0x000966000c1e1500 */
[----:B------:R-:W-:Y:S01]  /*0260*/  LEA.HI.X.SX32 R13, R3, R53, 0x1, P0 ;  /* 0x00000035030d7211 */ /* 0x000fe200000f0eff */
[----:B------:R1:W5:Y:S01]  /*0270*/  LDG.E.U16 R24, desc[UR10][R10.64] ;  /* 0x0000000a0a187981 */ /* 0x000362000c1e1500 */
[----:B------:R-:W-:-:S02]  /*0280*/  LEA R3, R21, R0, 0x2 ;  /* 0x0000000015037211 */ /* 0x000fc400078e10ff */
[C---:B0-----:R-:W-:Y:S01]  /*0290*/  LEA R4, P0, R0.reuse, R51, 0x1 ;  /* 0x0000003300047211 */ /* 0x041fe200078008ff */
[----:B------:R0:W5:Y:S02]  /*02a0*/  LDG.E.U16 R27, desc[UR10][R12.64] ;  /* 0x0000000a0c1b7981 */ /* 0x000164000c1e1500 */
[----:B------:R-:W-:Y:S01]  /*02b0*/  IMAD R16, R21, 0x4, R3 ;  /* 0x0000000415107824 */ /* 0x000fe200078e0203 */
[----:B------:R-:W-:Y:S02]  /*02c0*/  LEA.HI.X.SX32 R5, R0, R53, 0x1, P0 ;  /* 0x0000003500057211 */ /* 0x000fe400000f0eff */
[-C--:B------:R-:W-:Y:S01]  /*02d0*/  LEA R14, P1, R3, R51.reuse, 0x1 ;  /* 0x00000033030e7211 */ /* 0x080fe200078208ff */
[----:B------:R-:W-:Y:S01]  /*02e0*/  IMAD R0, R21, 0x4, R16 ;  /* 0x0000000415007824 */ /* 0x000fe200078e0210 */
[----:B-1----:R-:W-:Y:S01]  /*02f0*/  LEA R8, P0, R16, R51, 0x1 ;  /* 0x0000003310087211 */ /* 0x002fe200078008ff */
[----:B------:R1:W5:Y:S01]  /*0300*/  LDG.E.U16 R26, desc[UR10][R4.64] ;  /* 0x0000000a041a7981 */ /* 0x000362000c1e1500 */
[----:B------:R-:W-:-:S02]  /*0310*/  LEA.HI.X.SX32 R15, R3, R53, 0x1, P1 ;  /* 0x00000035030f7211 */ /* 0x000fc400008f0eff */
[----:B------:R-:W-:Y:S01]  /*0320*/  LEA.HI.X.SX32 R9, R16, R53, 0x1, P0 ;  /* 0x0000003510097211 */ /* 0x000fe200000f0eff */
[C---:B------:R-:W-:Y:S01]  /*0330*/  IMAD R3, R21.reuse, 0x4, R0 ;  /* 0x0000000415037824 */ /* 0x040fe200078e0200 */
[C---:B----4-:R-:W-:Y:S01]  /*0340*/  LEA R6, P0, R0.reuse, R51, 0x1 ;  /* 0x0000003300067211 */ /* 0x050fe200078008ff */
[----:B------:R-:W4:Y:S03]  /*0350*/  LDG.E.U16 R29, desc[UR10][R14.64] ;  /* 0x0000000a0e1d7981 */ /* 0x000f26000c1e1500 */
[----:B------:R-:W-:Y:S01]  /*0360*/  LEA.HI.X.SX32 R7, R0, R53, 0x1, P0 ;  /* 0x0000003500077211 */ /* 0x000fe200000f0eff */
[----:B------:R-:W-:Y:S01]  /*0370*/  IMAD R0, R21, 0x4, R3 ;  /* 0x0000000415007824 */ /* 0x000fe200078e0203 */
[-C--:B------:R-:W-:Y:S01]  /*0380*/  LEA R10, P0, R3, R51.reuse, 0x1 ;  /* 0x00000033030a7211 */ /* 0x080fe200078008ff */
[----:B------:R1:W4:Y:S02]  /*0390*/  LDG.E.U16 R28, desc[UR10][R8.64] ;  /* 0x0000000a081c7981 */ /* 0x000324000c1e1500 */
[----:B------:R-:W-:Y:S01]  /*03a0*/  IMAD R16, R21, 0x4, R0 ;  /* 0x0000000415107824 */ /* 0x000fe200078e0200 */
[----:B0-----:R-:W-:Y:S01]  /*03b0*/  LEA R12, P1, R0, R51, 0x1 ;  /* 0x00000033000c7211 */ /* 0x001fe200078208ff */
[----:B------:R0:W4:Y:S01]  /*03c0*/  LDG.E.U16 R31, desc[UR10][R6.64] ;  /* 0x0000000a061f7981 */ /* 0x000122000c1e1500 */
[----:B------:R-:W-:-:S02]  /*03d0*/  LEA.HI.X.SX32 R11, R3, R53, 0x1, P0 ;  /* 0x00000035030b7211 */ /* 0x000fc400000f0eff */
[----:B------:R-:W-:Y:S01]  /*03e0*/  LEA.HI.X.SX32 R13, R0, R53, 0x1, P1 ;  /* 0x00000035000d7211 */ /* 0x000fe200008f0eff */
[C---:B------:R-:W-:Y:S01]  /*03f0*/  IMAD R0, R21.reuse, 0x4, R16 ;  /* 0x0000000415007824 */ /* 0x040fe200078e0210 */
[C---:B-1----:R-:W-:Y:S01]  /*0400*/  LEA R4, P0, R16.reuse, R51, 0x1 ;  /* 0x0000003310047211 */ /* 0x042fe200078008ff */
[----:B------:R1:W4:Y:S03]  /*0410*/  LDG.E.U16 R30, desc[UR10][R10.64] ;  /* 0x0000000a0a1e7981 */ /* 0x000326000c1e1500 */
[----:B------:R-:W-:Y:S01]  /*0420*/  LEA.HI.X.SX32 R5, R16, R53, 0x1, P0 ;  /* 0x0000003510057211 */ /* 0x000fe200000f0eff */
[----:B------:R-:W4:Y:S01]  /*0430*/  LDG.E.U16 R33, desc[UR10][R12.64] ;  /* 0x0000000a0c217981 */ /* 0x000f22000c1e1500 */
[C---:B------:R-:W-:Y:S02]  /*0440*/  LEA R8, P0, R0.reuse, R51, 0x1 ;  /* 0x0000003300087211 */ /* 0x040fe400078008ff */
[----:B------:R-:W-:Y:S01]  /*0450*/  LEA R3, R21, R0, 0x2 ;  /* 0x0000000015037211 */ /* 0x000fe200078e10ff */
[----:B------:R1:W4:Y:S01]  /*0460*/  LDG.E.U16 R32, desc[UR10][R4.64] ;  /* 0x0000000a04207981 */ /* 0x000322000c1e1500 */
[----:B------:R-:W-:-:S03]  /*0470*/  LEA.HI.X.SX32 R9, R0, R53, 0x1, P0 ;  /* 0x0000003500097211 */ /* 0x000fc600000f0eff */
[----:B------:R-:W-:Y:S01]  /*0480*/  IMAD R0, R21, 0x4, R3 ;  /* 0x0000000415007824 */ /* 0x000fe200078e0203 */
[-C--:B0-----:R-:W-:Y:S01]  /*0490*/  LEA R6, P0, R3, R51.reuse, 0x1 ;  /* 0x0000003303067211 */ /* 0x081fe200078008ff */
[----:B------:R0:W4:Y:S02]  /*04a0*/  LDG.E.U16 R35, desc[UR10][R8.64] ;  /* 0x0000000a08237981 */ /* 0x000124000c1e1500 */
[----:B------:R-:W-:Y:S01]  /*04b0*/  IMAD R16, R21, 0x4, R0 ;  /* 0x0000000415107824 */ /* 0x000fe200078e0200 */
[C---:B------:R-:W-:Y:S02]  /*04c0*/  LEA R14, P1, R0.reuse, R51, 0x1 ;  /* 0x00000033000e7211 */ /* 0x040fe400078208ff */
[-C--:B------:R-:W-:Y:S02]  /*04d0*/  LEA.HI.X.SX32 R7, R3, R53.reuse, 0x1, P0 ;  /* 0x0000003503077211 */ /* 0x080fe400000f0eff */
[----:B------:R-:W-:Y:S01]  /*04e0*/  LEA.HI.X.SX32 R15, R0, R53, 0x1, P1 ;  /* 0x00000035000f7211 */ /* 0x000fe200008f0eff */
[C---:B------:R-:W-:Y:S01]  /*04f0*/  IMAD R0, R21.reuse, 0x4, R16 ;  /* 0x0000000415007824 */ /* 0x040fe200078e0210 */
[C---:B-1----:R-:W-:Y:S01]  /*0500*/  LEA R10, P0, R16.reuse, R51, 0x1 ;  /* 0x00000033100a7211 */ /* 0x042fe200078008ff */
[----:B------:R1:W4:Y:S02]  /*0510*/  LDG.E.U16 R34, desc[UR10][R6.64] ;  /* 0x0000000a06227981 */ /* 0x000324000c1e1500 */
[C---:B------:R-:W-:Y:S01]  /*0520*/  IMAD R3, R21.reuse, 0x4, R0 ;  /* 0x0000000415037824 */ /* 0x040fe200078e0200 */
[----:B------:R-:W-:Y:S01]  /*0530*/  LEA.HI.X.SX32 R11, R16, R53, 0x1, P0 ;  /* 0x00000035100b7211 */ /* 0x000fe200000f0eff */
[----:B------:R1:W4:Y:S01]  /*0540*/  LDG.E.U16 R37, desc[UR10][R14.64] ;  /* 0x0000000a0e257981 */ /* 0x000322000c1e1500 */
[----:B------:R-:W-:Y:S01]  /*0550*/  LEA R4, P0, R0, R51, 0x1 ;  /* 0x0000003300047211 */ /* 0x000fe200078008ff */
[----:B------:R-:W-:-:S02]  /*0560*/  IMAD R12, R21, 0x4, R3 ;  /* 0x00000004150c7824 */ /* 0x000fc400078e0203 */
[----:B------:R1:W4:Y:S01]  /*0570*/  LDG.E.U16 R36, desc[UR10][R10.64] ;  /* 0x0000000a0a247981 */ /* 0x000322000c1e1500 */
[----:B------:R-:W-:Y:S01]  /*0580*/  LEA.HI.X.SX32 R5, R0, R53, 0x1, P0 ;  /* 0x0000003500057211 */ /* 0x000fe200000f0eff */
[----:B------:R-:W-:Y:S01]  /*0590*/  IMAD R0, R21, 0x4, R12 ;  /* 0x0000000415007824 */ /* 0x000fe200078e020c */
[-C--:B0-----:R-:W-:Y:S02]  /*05a0*/  LEA R8, P0, R3, R51.reuse, 0x1 ;  /* 0x0000003303087211 */ /* 0x081fe400078008ff */
[C---:B-1----:R-:W-:Y:S01]  /*05b0*/  LEA R6, P1, R12.reuse, R51, 0x1 ;  /* 0x000000330c067211 */ /* 0x042fe200078208ff */
[----:B------:R0:W4:Y:S01]  /*05c0*/  LDG.E.U16 R39, desc[UR10][R4.64] ;  /* 0x0000000a04277981 */ /* 0x000122000c1e1500 */
[----:B------:R-:W-:Y:S02]  /*05d0*/  LEA R16, R21, R0, 0x2 ;  /* 0x0000000015107211 */ /* 0x000fe400078e10ff */
[-C--:B------:R-:W-:Y:S02]  /*05e0*/  LEA.HI.X.SX32 R9, R3, R53.reuse, 0x1, P0 ;  /* 0x0000003503097211 */ /* 0x080fe400000f0eff */
[----:B------:R-:W-:Y:S01]  /*05f0*/  LEA.HI.X.SX32 R7, R12, R53, 0x1, P1 ;  /* 0x000000350c077211 */ /* 0x000fe200008f0eff */
[C---:B------:R-:W-:Y:S01]  /*0600*/  IMAD R3, R21.reuse, 0x4, R16 ;  /* 0x0000000415037824 */ /* 0x040fe200078e0210 */
[C---:B------:R-:W-:Y:S01]  /*0610*/  LEA R12, P0, R0.reuse, R51, 0x1 ;  /* 0x00000033000c7211 */ /* 0x040fe200078008ff */
[----:B------:R1:W4:Y:S02]  /*0620*/  LDG.E.U16 R38, desc[UR10][R8.64] ;  /* 0x0000000a08267981 */ /* 0x000324000c1e1500 */
[C---:B------:R-:W-:Y:S01]  /*0630*/  IMAD R15, R21.reuse, 0x4, R3 ;  /* 0x00000004150f7824 */ /* 0x040fe200078e0203 */
[----:B------:R-:W-:Y:S01]  /*0640*/  LEA.HI.X.SX32 R13, R0, R53, 0x1, P0 ;  /* 0x00000035000d7211 */ /* 0x000fe200000f0eff */
[----:B------:R1:W4:Y:S01]  /*0650*/  LDG.E.U16 R41, desc[UR10][R6.64] ;  /* 0x0000000a06297981 */ /* 0x000322000c1e1500 */
[CC--:B------:R-:W-:Y:S01]  /*0660*/  LEA R10, P0, R16.reuse, R51.reuse, 0x1 ;  /* 0x00000033100a7211 */ /* 0x0c0fe200078008ff */
[----:B------:R-:W-:Y:S01]  /*0670*/  IMAD R0, R21, 0x4, R15 ;  /* 0x0000000415007824 */ /* 0x000fe200078e020f */
[----:B------:R-:W-:Y:S01]  /*0680*/  LEA R14, P1, R15, R51, 0x1 ;  /* 0x000000330f0e7211 */ /* 0x000fe200078208ff */
[----:B------:R1:W4:Y:S01]  /*0690*/  LDG.E.U16 R40, desc[UR10][R12.64] ;  /* 0x0000000a0c287981 */ /* 0x000322000c1e1500 */
[----:B------:R-:W-:Y:S01]  /*06a0*/  LEA.HI.X.SX32 R11, R16, R53, 0x1, P0 ;  /* 0x00000035100b7211 */ /* 0x000fe200000f0eff */
[----:B------:R-:W-:Y:S01]  /*06b0*/  IMAD R16, R21, 0x4, R0 ;  /* 0x0000000415107824 */ /* 0x000fe200078e0200 */
[----:B0-----:R-:W-:-:S03]  /*06c0*/  LEA R4, P0, R3, R51, 0x1 ;  /* 0x0000003303047211 */ /* 0x001fc600078008ff */
[----:B------:R-:W-:Y:S01]  /*06d0*/  IMAD R18, R21, 0x4, R16 ;  /* 0x0000000415127824 */ /* 0x000fe200078e0210 */
[----:B------:R-:W-:Y:S01]  /*06e0*/  LEA.HI.X.SX32 R5, R3, R53, 0x1, P0 ;  /* 0x0000003503057211 */ /* 0x000fe200000f0eff */
[----:B------:R0:W4:Y:S02]  /*06f0*/  LDG.E.U16 R43, desc[UR10][R10.64] ;  /* 0x0000000a0a2b7981 */ /* 0x000124000c1e1500 */
[C---:B------:R-:W-:Y:S01]  /*0700*/  IMAD R3, R21.reuse, 0x4, R18 ;  /* 0x0000000415037824 */ /* 0x040fe200078e0212 */
[C---:B-1----:R-:W-:Y:S01]  /*0710*/  LEA R8, P0, R16.reuse, R51, 0x1 ;  /* 0x0000003310087211 */ /* 0x042fe200078008ff */
[----:B------:R1:W4:Y:S03]  /*0720*/  LDG.E.U16 R42, desc[UR10][R4.64] ;  /* 0x0000000a042a7981 */ /* 0x000326000c1e1500 */
[----:B------:R-:W-:Y:S02]  /*0730*/  LEA R19, R21, R3, 0x2 ;  /* 0x0000000315137211 */ /* 0x000fe400078e10ff */
[----:B------:R-:W-:-:S03]  /*0740*/  LEA.HI.X.SX32 R9, R16, R53, 0x1, P0 ;  /* 0x0000003510097211 */ /* 0x000fc600000f0eff */
[----:B------:R-:W-:Y:S01]  /*0750*/  IMAD R7, R21, 0x4, R19 ;  /* 0x0000000415077824 */ /* 0x000fe200078e0213 */
[----:B------:R-:W-:Y:S01]  /*0760*/  LEA R12, P0, R3, R51, 0x1 ;  /* 0x00000033030c7211 */ /* 0x000fe200078008ff */
[----:B------:R1:W4:Y:S01]  /*0770*/  LDG.E.U16 R47, desc[UR10][R8.64] ;  /* 0x0000000a082f7981 */ /* 0x000322000c1e1500 */
[-C--:B------:R-:W-:Y:S01]  /*0780*/  LEA.HI.X.SX32 R15, R15, R53.reuse, 0x1, P1 ;  /* 0x000000350f0f7211 */ /* 0x080fe200008f0eff */
[----:B------:R-:W-:Y:S01]  /*0790*/  IMAD R20, R21, 0x4, R7 ;  /* 0x0000000415147824 */ /* 0x000fe200078e0207 */
[----:B------:R-:W-:Y:S02]  /*07a0*/  LEA.HI.X.SX32 R13, R3, R53, 0x1, P0 ;  /* 0x00000035030d7211 */ /* 0x000fe400000f0eff */
[-C--:B0-----:R-:W-:Y:S01]  /*07b0*/  LEA R10, P1, R7, R51.reuse, 0x1 ;  /* 0x00000033070a7211 */ /* 0x081fe200078208ff */
[----:B------:R-:W-:Y:S01]  /*07c0*/  IMAD R3, R21, 0x4, R20 ;  /* 0x0000000415037824 */ /* 0x000fe200078e0214 */
[C---:B------:R-:W-:Y:S01]  /*07d0*/  LEA R6, P0, R0.reuse, R51, 0x1 ;  /* 0x0000003300067211 */ /* 0x040fe200078008ff */
[----:B------:R0:W4:Y:S01]  /*07e0*/  LDG.E.U16 R45, desc[UR10][R14.64] ;  /* 0x0000000a0e2d7981 */ /* 0x000122000c1e1500 */
[-C--:B------:R-:W-:Y:S01]  /*07f0*/  LEA.HI.X.SX32 R11, R7, R53.reuse, 0x1, P1 ;  /* 0x00000035070b7211 */ /* 0x080fe200008f0eff */
[----:B------:R-:W-:Y:S01]  /*0800*/  IMAD R21, R21, 0x4, R3 ;  /* 0x0000000415157824 */ /* 0x000fe200078e0203 */
[----:B------:R-:W-:Y:S01]  /*0810*/  LEA.HI.X.SX32 R7, R0, R53, 0x1, P0 ;  /* 0x0000003500077211 */ /* 0x000fe200000f0eff */
[----:B------:R0:W4:Y:S01]  /*0820*/  LDG.E.U16 R49, desc[UR10][R12.64] ;  /* 0x0000000a0c317981 */ /* 0x000122000c1e1500 */
[----:B-1----:R-:W-:-:S02]  /*0830*/  LEA R4, P0, R18, R51, 0x1 ;  /* 0x0000003312047211 */ /* 0x002fc400078008ff */
[-C--:B------:R-:W-:Y:S01]  /*0840*/  LEA R8, P1, R19, R51.reuse, 0x1 ;  /* 0x0000003313087211 */ /* 0x080fe200078208ff */
[----:B------:R-:W4:Y:S01]  /*0850*/  LDG.E.U16 R11, desc[UR10][R10.64] ;  /* 0x0000000a0a0b7981 */ /* 0x000f22000c1e1500 */
[----:B------:R-:W-:Y:S02]  /*0860*/  LEA R16, P2, R3, R51, 0x1 ;  /* 0x0000003303107211 */ /* 0x000fe400078408ff */
[-C--:B------:R-:W-:Y:S01]  /*0870*/  LEA.HI.X.SX32 R5, R18, R53.reuse, 0x1, P0 ;  /* 0x0000003512057211 */ /* 0x080fe200000f0eff */
[----:B------:R-:W4:Y:S01]  /*0880*/  LDG.E.U16 R6, desc[UR10][R6.64] ;  /* 0x0000000a06067981 */ /* 0x000f22000c1e1500 */
[----:B------:R-:W-:Y:S02]  /*0890*/  LEA.HI.X.SX32 R9, R19, R53, 0x1, P1 ;  /* 0x0000003513097211 */ /* 0x000fe400008f0eff */
[-C--:B0-----:R-:W-:Y:S01]  /*08a0*/  LEA R14, P0, R20, R51.reuse, 0x1 ;  /* 0x00000033140e7211 */ /* 0x081fe200078008ff */
[----:B------:R-:W4:Y:S01]  /*08b0*/  LDG.E.U16 R4, desc[UR10][R4.64] ;  /* 0x0000000a04047981 */ /* 0x000f22000c1e1500 */
[----:B------:R-:W-:-:S02]  /*08c0*/  LEA R12, P1, R21, R51, 0x1 ;  /* 0x00000033150c7211 */ /* 0x000fc400078208ff */
[-C--:B------:R-:W-:Y:S01]  /*08d0*/  LEA.HI.X.SX32 R17, R3, R53.reuse, 0x1, P2 ;  /* 0x0000003503117211 */ /* 0x080fe200010f0eff */
[----:B------:R-:W4:Y:S01]  /*08e0*/  LDG.E.U16 R8, desc[UR10][R8.64] ;  /* 0x0000000a08087981 */ /* 0x000f22000c1e1500 */
[-C--:B------:R-:W-:Y:S02]  /*08f0*/  LEA.HI.X.SX32 R15, R20, R53.reuse, 0x1, P0 ;  /* 0x00000035140f7211 */ /* 0x080fe400000f0eff */
[----:B------:R-:W-:Y:S02]  /*0900*/  LEA.HI.X.SX32 R13, R21, R53, 0x1, P1 ;  /* 0x00000035150d7211 */ /* 0x000fe400008f0eff */
[----:B------:R0:W4:Y:S04]  /*0910*/  LDG.E.U16 R17, desc[UR10][R16.64] ;  /* 0x0000000a10117981 */ /* 0x000128000c1e1500 */
[----:B------:R-:W4:Y:S04]  /*0920*/  LDG.E.U16 R14, desc[UR10][R14.64] ;  /* 0x0000000a0e0e7981 */ /* 0x000f28000c1e1500 */
[----:B------:R1:W4:Y:S01]  /*0930*/  LDG.E.U16 R3, desc[UR10][R12.64] ;  /* 0x0000000a0c037981 */ /* 0x000322000c1e1500 */
[----:B------:R-:W1:Y:S01]  /*0940*/  S2UR UR6, SR_CgaCtaId ;  /* 0x00000000000679c3 */ /* 0x000e620000008800 */
[----:B------:R-:W-:-:S02]  /*0950*/  SHF.R.S32.HI R0, RZ, 0x6, R2 ;  /* 0x00000006ff007819 */ /* 0x000fc40000011402 */
[----:B------:R-:W-:Y:S02]  /*0960*/  IADD3 R165, PT, PT, R143, 0x20, RZ ;  /* 0x000000208fa57810 */ /* 0x000fe40007ffe0ff */
[----:B------:R-:W-:Y:S01]  /*0970*/  SGXT R0, R0, 0x1 ;  /* 0x000000010000781a */ /* 0x000fe20000000200 */
[----:B0-----:R-:W-:Y:S01]  /*0980*/  IMAD.SHL.U32 R16, R2, 0x2, RZ ;  /* 0x0000000202107824 */ /* 0x001fe200078e00ff */
[----:B------:R-:W-:Y:S01]  /*0990*/  UMOV UR4, 0x400 ;  /* 0x0000040000047882 */ /* 0x000fe20000000000 */
[----:B------:R-:W-:Y:S02]  /*09a0*/  ISETP.GE.AND P0, PT, R165, 0x1, PT ;  /* 0x00000001a500780c */ /* 0x000fe40003f06270 */
[----:B------:R-:W-:-:S04]  /*09b0*/  LOP3.LUT R5, R0, 0x90, RZ, 0xc0, !PT ;  /* 0x0000009000057812 */ /* 0x000fc800078ec0ff */
[----:B------:R-:W-:-:S04]  /*09c0*/  LOP3.LUT R0, R5, 0x7e, R16, 0x78, !PT ;  /* 0x0000007e05007812 */ /* 0x000fc800078e7810 */
[----:B------:R-:W-:Y:S01]  /*09d0*/  LOP3.LUT R5, R0, 0x20, RZ, 0x3c, !PT ;  /* 0x0000002000057812 */ /* 0x000fe200078e3cff */
[----:B-1----:R-:W-:Y:S01]  /*09e0*/  ULEA UR6, UR6, UR4, 0x18 ;  /* 0x0000000406067291 */ /* 0x002fe2000f8ec0ff */
[----:B------:R-:W-:Y:S01]  /*09f0*/  IMAD.MOV.U32 R95, RZ, RZ, -0x800000 ;  /* 0xff800000ff5f7424 */ /* 0x000fe200078e00ff */
[----:B------:R-:W-:Y:S01]  /*0a00*/  MOV R94, 0xff800000 ;  /* 0xff800000005e7802 */ /* 0x000fe20000000f00 */
[----:B------:R-:W-:Y:S01]  /*0a10*/  IMAD.MOV.U32 R93, RZ, RZ, -0x800000 ;  /* 0xff800000ff5d7424 */ /* 0x000fe200078e00ff */
[----:B------:R-:W-:Y:S01]  /*0a20*/  CS2R R76, SRZ ;  /* 0x00000000004c7805 */ /* 0x000fe2000001ff00 */
[----:B------:R-:W-:Y:S01]  /*0a30*/  IMAD.MOV.U32 R92, RZ, RZ, -0x800000 ;  /* 0xff800000ff5c7424 */ /* 0x000fe200078e00ff */
[----:B------:R-:W-:Y:S01]  /*0a40*/  CS2R R78, SRZ ;  /* 0x00000000004e7805 */ /* 0x000fe2000001ff00 */
[----:B------:R-:W-:Y:S01]  /*0a50*/  IMAD.MOV.U32 R12, RZ, RZ, 0x3f800000 ;  /* 0x3f800000ff0c7424 */ /* 0x000fe200078e00ff */
[----:B------:R-:W-:Y:S01]  /*0a60*/  CS2R R72, SRZ ;  /* 0x0000000000487805 */ /* 0x000fe2000001ff00 */
[----:B------:R-:W-:Y:S01]  /*0a70*/  IMAD.MOV.U32 R13, RZ, RZ, 0x3f800000 ;  /* 0x3f800000ff0d7424 */ /* 0x000fe200078e00ff */
[----:B------:R-:W-:-:S02]  /*0a80*/  CS2R R74, SRZ ;  /* 0x00000000004a7805 */ /* 0x000fc4000001ff00 */
[----:B------:R-:W-:Y:S02]  /*0a90*/  CS2R R50, SRZ ;  /* 0x0000000000327805 */ /* 0x000fe4000001ff00 */
[----:B------:R-:W-:Y:S02]  /*0aa0*/  CS2R R52, SRZ ;  /* 0x0000000000347805 */ /* 0x000fe4000001ff00 */
[----:B------:R-:W-:Y:S02]  /*0ab0*/  CS2R R54, SRZ ;  /* 0x0000000000367805 */ /* 0x000fe4000001ff00 */
[----:B------:R-:W-:Y:S02]  /*0ac0*/  CS2R R56, SRZ ;  /* 0x0000000000387805 */ /* 0x000fe4000001ff00 */
[----:B------:R-:W-:Y:S02]  /*0ad0*/  CS2R R58, SRZ ;  /* 0x00000000003a7805 */ /* 0x000fe4000001ff00 */
[----:B------:R-:W-:-:S02]  /*0ae0*/  CS2R R60, SRZ ;  /* 0x00000000003c7805 */ /* 0x000fc4000001ff00 */
[----:B------:R-:W-:Y:S02]  /*0af0*/  CS2R R62, SRZ ;  /* 0x00000000003e7805 */ /* 0x000fe4000001ff00 */
[----:B------:R-:W-:Y:S02]  /*0b00*/  CS2R R64, SRZ ;  /* 0x0000000000407805 */ /* 0x000fe4000001ff00 */
[----:B------:R-:W-:Y:S02]  /*0b10*/  CS2R R66, SRZ ;  /* 0x0000000000427805 */ /* 0x000fe4000001ff00 */
[----:B------:R-:W-:Y:S02]  /*0b20*/  CS2R R68, SRZ ;  /* 0x0000000000447805 */ /* 0x000fe4000001ff00 */
[----:B------:R-:W-:Y:S02]  /*0b30*/  CS2R R70, SRZ ;  /* 0x0000000000467805 */ /* 0x000fe4000001ff00 */
[----:B------:R-:W-:Y:S01]  /*0b40*/  LOP3.LUT R149, R2, 0x7f, RZ, 0xc0, !PT ;  /* 0x0000007f02957812 */ /* 0x000fe200078ec0ff */
[----:B--2---:R-:W-:Y:S04]  /*0b50*/  STS.U16 [R0+UR6], R23 ;  /* 0x0000001700007988 */ /* 0x004fe80008000406 */
[----:B---3--:R-:W-:Y:S04]  /*0b60*/  STS.U16 [R0+UR6+0x200], R25 ;  /* 0x0002001900007988 */ /* 0x008fe80008000406 */
[----:B-----5:R-:W-:Y:S04]  /*0b70*/  STS.U16 [R0+UR6+0x400], R27 ;  /* 0x0004001b00007988 */ /* 0x020fe80008000406 */
[----:B----4-:R-:W-:Y:S04]  /*0b80*/  STS.U16 [R0+UR6+0x600], R29 ;  /* 0x0006001d00007988 */ /* 0x010fe80008000406 */
[----:B------:R-:W-:Y:S04]  /*0b90*/  STS.U16 [R0+UR6+0x800], R31 ;  /* 0x0008001f00007988 */ /* 0x000fe80008000406 */
[----:B------:R-:W-:Y:S04]  /*0ba0*/  STS.U16 [R0+UR6+0xa00], R33 ;  /* 0x000a002100007988 */ /* 0x000fe80008000406 */
[----:B------:R-:W-:Y:S04]  /*0bb0*/  STS.U16 [R0+UR6+0xc00], R35 ;  /* 0x000c002300007988 */ /* 0x000fe80008000406 */
[----:B------:R-:W-:Y:S04]  /*0bc0*/  STS.U16 [R0+UR6+0xe00], R37 ;  /* 0x000e002500007988 */ /* 0x000fe80008000406 */
[----:B------:R-:W-:Y:S04]  /*0bd0*/  STS.U16 [R0+UR6+0x1000], R39 ;  /* 0x0010002700007988 */ /* 0x000fe80008000406 */
[----:B------:R-:W-:Y:S04]  /*0be0*/  STS.U16 [R0+UR6+0x1200], R41 ;  /* 0x0012002900007988 */ /* 0x000fe80008000406 */
[----:B------:R0:W-:Y:S02]  /*0bf0*/  STS.U16 [R0+UR6+0x1400], R43 ;  /* 0x0014002b00007988 */ /* 0x0001e40008000406 */
[----:B0-----:R-:W-:-:S02]  /*0c00*/  IMAD.MOV.U32 R43, RZ, RZ, 0x3f800000 ;  /* 0x3f800000ff2b7424 */ /* 0x001fc400078e00ff */
[----:B------:R-:W-:Y:S04]  /*0c10*/  STS.U16 [R0+UR6+0x1800], R47 ;  /* 0x0018002f00007988 */ /* 0x000fe80008000406 */
[----:B------:R-:W-:Y:S04]  /*0c20*/  STS.U16 [R0+UR6+0x1600], R45 ;  /* 0x0016002d00007988 */ /* 0x000fe80008000406 */
[----:B------:R0:W-:Y:S04]  /*0c30*/  STS.U16 [R0+UR6+0x1a00], R49 ;  /* 0x001a003100007988 */ /* 0x0001e80008000406 */
[----:B------:R-:W-:Y:S01]  /*0c40*/  STS.U16 [R0+UR6+0x1c00], R11 ;  /* 0x001c000b00007988 */ /* 0x000fe20008000406 */
[----:B0-----:R-:W-:-:S03]  /*0c50*/  CS2R R48, SRZ ;  /* 0x0000000000307805 */ /* 0x001fc6000001ff00 */
[----:B------:R-:W-:Y:S04]  /*0c60*/  STS.U16 [R0+UR6+0x1e00], R17 ;  /* 0x001e001100007988 */ /* 0x000fe80008000406 */
        /* <DEDUP_REMOVED lines=10> */
[----:B------:R0:W-:Y:S04]  /*0d10*/  STS.U16 [R5+UR6+0x1500], R42 ;  /* 0x0015002a05007988 */ /* 0x0001e80008000406 */
[----:B------:R-:W-:Y:S04]  /*0d20*/  STS.U16 [R5+UR6+0x1700], R6 ;  /* 0x0017000605007988 */ /* 0x000fe80008000406 */
[----:B------:R1:W-:Y:S04]  /*0d30*/  STS.U16 [R5+UR6+0x1900], R4 ;  /* 0x0019000405007988 */ /* 0x0003e80008000406 */
[----:B------:R-:W-:Y:S01]  /*0d40*/  STS.U16 [R5+UR6+0x1b00], R8 ;  /* 0x001b000805007988 */ /* 0x000fe20008000406 */
[----:B0-----:R-:W-:-:S03]  /*0d50*/  IMAD.MOV.U32 R42, RZ, RZ, 0x3f800000 ;  /* 0x3f800000ff2a7424 */ /* 0x001fc600078e00ff */
[----:B------:R-:W-:Y:S04]  /*0d60*/  STS.U16 [R5+UR6+0x1d00], R14 ;  /* 0x001d000e05007988 */ /* 0x000fe80008000406 */
[----:B------:R0:W-:Y:S01]  /*0d70*/  STS.U16 [R5+UR6+0x1f00], R3 ;  /* 0x001f000305007988 */ /* 0x0001e20008000406 */
[C---:B-1----:R-:W-:Y:S02]  /*0d80*/  LOP3.LUT R4, R2.reuse, 0x1c, RZ, 0xc0, !PT ;  /* 0x0000001c02047812 */ /* 0x042fe400078ec0ff */
[C---:B0-----:R-:W-:Y:S01]  /*0d90*/  LOP3.LUT R3, R2.reuse, 0x60, RZ, 0xc0, !PT ;  /* 0x0000006002037812 */ /* 0x041fe200078ec0ff */
[----:B------:R-:W-:Y:S01]  /*0da0*/  IMAD.SHL.U32 R5, R2, 0x8, RZ ;  /* 0x0000000802057824 */ /* 0x000fe200078e00ff */
[----:B------:R-:W-:Y:S06]  /*0db0*/  @!P0 BRA `(.L_x_0) ;  /* 0x0000002000cc8947 */ /* 0x000fec0003800000 */
[----:B------:R-:W-:Y:S01]  /*0dc0*/  LOP3.LUT R7, R5, 0x30, RZ, 0xc0, !PT ;  /* 0x0000003005077812 */ /* 0x000fe200078ec0ff */
[----:B------:R-:W0:Y:S01]  /*0dd0*/  LDC.64 R10, c[0x0][0x3c0] ;  /* 0x0000f000ff0a7b82 */ /* 0x000e220000000a00 */
[C---:B------:R-:W-:Y:S01]  /*0de0*/  LOP3.LUT R6, R2.reuse, 0x7, RZ, 0xc0, !PT ;  /* 0x0000000702067812 */ /* 0x040fe200078ec0ff */
[----:B------:R-:W1:Y:S01]  /*0df0*/  LDCU UR8, c[0x0][0x3c8] ;  /* 0x00007900ff0877ac */ /* 0x000e620008000800 */
[C---:B------:R-:W-:Y:S01]  /*0e00*/  LOP3.LUT R9, R2.reuse, 0x20, RZ, 0xc0, !PT ;  /* 0x0000002002097812 */ /* 0x040fe200078ec0ff */
[----:B------:R-:W-:Y:S01]  /*0e10*/  IMAD.SHL.U32 R135, R149, 0x2, RZ ;  /* 0x0000000295877824 */ /* 0x000fe200078e00ff */
[----:B------:R-:W-:Y:S01]  /*0e20*/  LOP3.LUT R8, R2, 0x10, RZ, 0xc0, !PT ;  /* 0x0000001002087812 */ /* 0x000fe200078ec0ff */
[----:B------:R-:W-:Y:S01]  /*0e30*/  IMAD R7, R6, 0x40, R7 ;  /* 0x0000004006077824 */ /* 0x000fe200078e0207 */
[----:B------:R-:W-:Y:S01]  /*0e40*/  LOP3.LUT R5, R2, 0x3, RZ, 0xc0, !PT ;  /* 0x0000000302057812 */ /* 0x000fe200078ec0ff */
[C---:B------:R-:W-:Y:S01]  /*0e50*/  IMAD.SHL.U32 R13, R6.reuse, 0x10, RZ ;  /* 0x00000010060d7824 */ /* 0x040fe200078e00ff */
[----:B------:R-:W2:Y:S01]  /*0e60*/  LDC R34, c[0x0][0x3d8] ;  /* 0x0000f600ff227b82 */ /* 0x000ea20000000800 */
[----:B------:R-:W-:Y:S01]  /*0e70*/  IMAD R6, R6, 0x4, R9 ;  /* 0x0000000406067824 */ /* 0x000fe200078e0209 */
[--C-:B------:R-:W-:Y:S01]  /*0e80*/  LOP3.LUT R7, R7, 0x10, R16.reuse, 0x78, !PT ;  /* 0x0000001007077812 */ /* 0x100fe200078e7810 */
[----:B------:R-:W3:Y:S01]  /*0e90*/  LDCU.64 UR4, c[0x0][0x3d0] ;  /* 0x00007a00ff0477ac */ /* 0x000ee20008000a00 */
[----:B------:R-:W-:Y:S01]  /*0ea0*/  LOP3.LUT R13, R13, 0x30, R16, 0x78, !PT ;  /* 0x000000300d0d7812 */ /* 0x000fe200078e7810 */
[C---:B------:R-:W-:Y:S01]  /*0eb0*/  IMAD.SHL.U32 R146, R5.reuse, 0x2, RZ ;  /* 0x0000000205927824 */ /* 0x040fe200078e00ff */
[C---:B------:R-:W-:Y:S01]  /*0ec0*/  LEA R12, R8.reuse, UR6, 0x6 ;  /* 0x00000006080c7c11 */ /* 0x040fe2000f8e30ff */
[----:B------:R-:W-:Y:S01]  /*0ed0*/  IMAD R7, R8, 0x20, R7 ;  /* 0x0000002008077824 */ /* 0x000fe200078e0207 */
[----:B------:R-:W4:Y:S01]  /*0ee0*/  LDCU.64 UR12, c[0x0][0x388] ;  /* 0x00007100ff0c77ac */ /* 0x000f220008000a00 */
[----:B------:R-:W-:Y:S01]  /*0ef0*/  IMAD.U32 R8, R6, 0x40, R13 ;  /* 0x0000004006087824 */ /* 0x000fe200078e000d */
[----:B------:R-:W-:Y:S01]  /*0f00*/  SHF.R.S32.HI R6, RZ, 0x2, R2 ;  /* 0x00000002ff067819 */ /* 0x000fe20000011402 */
[----:B------:R-:W-:Y:S01]  /*0f10*/  IMAD R12, R5, 0x20, R12 ;  /* 0x00000020050c7824 */ /* 0x000fe200078e020c */
[----:B------:R-:W5:Y:S01]  /*0f20*/  LDC.64 R40, c[0x0][0x390] ;  /* 0x0000e400ff287b82 */ /* 0x000f620000000a00 */
[----:B------:R-:W-:-:S02]  /*0f30*/  SHF.R.U32.HI R13, RZ, 0x4, R2 ;  /* 0x00000004ff0d7819 */ /* 0x000fc40000011602 */
[----:B------:R-:W-:Y:S02]  /*0f40*/  CS2R R76, SRZ ;  /* 0x00000000004c7805 */ /* 0x000fe4000001ff00 */
[----:B------:R-:W-:Y:S01]  /*0f50*/  SGXT R5, R6, 0x1 ;  /* 0x000000010605781a */ /* 0x000fe20000000200 */
[----:B0-----:R-:W-:Y:S01]  /*0f60*/  IMAD R10, R10, UR7, RZ ;  /* 0x000000070a0a7c24 */ /* 0x001fe2000f8e02ff */
[----:B------:R-:W-:Y:S01]  /*0f70*/  LEA R17, R3, R12, 0x3 ;  /* 0x0000000c03117211 */ /* 0x000fe200078e18ff */
[----:B------:R-:W-:Y:S01]  /*0f80*/  IMAD.SHL.U32 R3, R2, 0x20, RZ ;  /* 0x0000002002037824 */ /* 0x000fe200078e00ff */
[----:B------:R-:W-:Y:S01]  /*0f90*/  LOP3.LUT R6, R5, 0x90, RZ, 0xc0, !PT ;  /* 0x0000009005067812 */ /* 0x000fe200078ec0ff */
[----:B-1----:R-:W-:Y:S01]  /*0fa0*/  IMAD R5, R149, UR8, RZ ;  /* 0x0000000895057c24 */ /* 0x002fe2000f8e02ff */
[----:B------:R-:W-:Y:S01]  /*0fb0*/  LEA.HI R146, R9, R146, RZ, 0x1e ;  /* 0x0000009209927211 */ /* 0x000fe200078ff0ff */
[----:B------:R-:W-:Y:S01]  /*0fc0*/  IMAD.SHL.U32 R14, R10, 0x2, RZ ;  /* 0x000000020a0e7824 */ /* 0x000fe200078e00ff */
[----:B------:R-:W-:Y:S01]  /*0fd0*/  SHF.R.U32.HI R9, RZ, 0x1, R9 ;  /* 0x00000001ff097819 */ /* 0x000fe20000011609 */
[C---:B------:R-:W-:Y:S01]  /*0fe0*/  IMAD.SHL.U32 R15, R5.reuse, 0x2, RZ ;  /* 0x00000002050f7824 */ /* 0x040fe200078e00ff */
[----:B------:R-:W-:Y:S01]  /*0ff0*/  LOP3.LUT R137, R6, 0x160, R3, 0xf8, !PT ;  /* 0x0000016006897812 */ /* 0x000fe200078ef803 */
[----:B------:R-:W-:Y:S01]  /*1000*/  IMAD.HI R5, R5, 0x2, RZ ;  /* 0x0000000205057827 */ /* 0x000fe200078e02ff */
[----:B------:R-:W-:Y:S01]  /*1010*/  LOP3.LUT R147, R3, 0x360, RZ, 0xc0, !PT ;  /* 0x0000036003937812 */ /* 0x000fe200078ec0ff */
[----:B---3--:R-:W-:Y:S01]  /*1020*/  UIMAD UR4, UR7, UR4, URZ ;  /* 0x00000004070472a4 */ /* 0x008fe2000f8e02ff */
[----:B------:R-:W-:Y:S01]  /*1030*/  SGXT.U32 R3, R13, 0x3 ;  /* 0x000000030d03781a */ /* 0x000fe20000000000 */
[----:B------:R-:W-:Y:S01]  /*1040*/  IMAD.HI R10, R10, 0x2, RZ ;  /* 0x000000020a0a7827 */ /* 0x000fe200078e02ff */
[C---:B------:R-:W-:Y:S01]  /*1050*/  LOP3.LUT R12, R6.reuse, R9, RZ, 0x3c, !PT ;  /* 0x00000009060c7212 */ /* 0x040fe200078e3cff */
[----:B------:R-:W-:Y:S01]  /*1060*/  USHF.L.U32 UR8, UR4, 0x1, URZ ;  /* 0x0000000104087899 */ /* 0x000fe200080006ff */
[----:B------:R-:W-:Y:S01]  /*1070*/  LOP3.LUT R136, R6, 0x10, R16, 0x78, !PT ;  /* 0x0000001006887812 */ /* 0x000fe200078e7810 */
[----:B--2---:R-:W-:Y:S01]  /*1080*/  IMAD R9, R3, R34, RZ ;  /* 0x0000002203097224 */ /* 0x004fe200078e02ff */
[----:B------:R-:W-:Y:S01]  /*1090*/  LOP3.LUT R6, R2, 0xf, RZ, 0xc0, !PT ;  /* 0x0000000f02067812 */ /* 0x000fe200078ec0ff */
[----:B------:R-:W-:Y:S01]  /*10a0*/  IMAD R115, R11, 0x12, RZ ;  /* 0x000000120b737824 */ /* 0x000fe200078e02ff */
[----:B------:R-:W-:Y:S01]  /*10b0*/  IADD3 R147, PT, PT, R12, UR6, R147 ;  /* 0x000000060c937c10 */ /* 0x000fe2000fffe093 */
[----:B------:R-:W-:Y:S01]  /*10c0*/  IMAD R12, R34, 0x8, R9 ;  /* 0x00000008220c7824 */ /* 0x000fe200078e0209 */
[----:B----4-:R-:W-:Y:S01]  /*10d0*/  IADD3 R14, P0, P1, R15, UR12, R14 ;  /* 0x0000000c0f0e7c10 */ /* 0x010fe2000f91e00e */
[----:B------:R-:W-:Y:S01]  /*10e0*/  IMAD R6, R6, UR5, RZ ;  /* 0x0000000506067c24 */ /* 0x000fe2000f8e02ff */
[----:B------:R-:W-:Y:S01]  /*10f0*/  UIMAD.WIDE UR4, UR4, 0x2, URZ ;  /* 0x00000002040478a5 */ /* 0x000fe2000f8e02ff */
[----:B------:R-:W-:Y:S01]  /*1100*/  IADD3 R136, PT, PT, R136, R17, RZ ;  /* 0x0000001188887210 */ /* 0x000fe20007ffe0ff */
[----:B------:R-:W-:Y:S01]  /*1110*/  IMAD R49, R11, 0x9, RZ ;  /* 0x000000090b317824 */ /* 0x000fe200078e02ff */
[----:B------:R-:W-:Y:S01]  /*1120*/  IADD3.X R15, PT, PT, R5, UR13, R10, P0, P1 ;  /* 0x0000000d050f7c10 */ /* 0x000fe200087e240a */
[----:B------:R-:W-:Y:S01]  /*1130*/  IMAD.SHL.U32 R3, R6, 0x2, RZ ;  /* 0x0000000206037824 */ /* 0x000fe200078e00ff */
[----:B------:R-:W-:Y:S01]  /*1140*/  LEA.HI R5, R2, 0x78, RZ, 0x1c ;  /* 0x0000007802057811 */ /* 0x000fe200078fe0ff */
[----:B------:R-:W-:Y:S01]  /*1150*/  IMAD R10, R34, 0x8, R12 ;  /* 0x00000008220a7824 */ /* 0x000fe200078e020c */
[----:B------:R-:W-:Y:S01]  /*1160*/  IADD3 R114, P5, PT, R115, R14, RZ ;  /* 0x0000000e73727210 */ /* 0x000fe20007fbe0ff */
[----:B------:R-:W-:Y:S01]  /*1170*/  IMAD.HI R6, R6, 0x2, RZ ;  /* 0x0000000206067827 */ /* 0x000fe200078e02ff */
[----:B-----5:R-:W-:-:S02]  /*1180*/  IADD3 R40, P0, P1, R3, UR8, R40 ;  /* 0x0000000803287c10 */ /* 0x020fc4000f91e028 */
[----:B------:R-:W-:Y:S02]  /*1190*/  CS2R R78, SRZ ;  /* 0x00000000004e7805 */ /* 0x000fe4000001ff00 */
[----:B------:R-:W-:Y:S01]  /*11a0*/  LEA.HI R3, R2, 0x38, RZ, 0x1c ;  /* 0x0000003802037811 */ /* 0x000fe200078fe0ff */
[----:B------:R-:W-:Y:S01]  /*11b0*/  IMAD R13, R34, 0x8, R10 ;  /* 0x00000008220d7824 */ /* 0x000fe200078e020a */
[----:B------:R-:W-:Y:S01]  /*11c0*/  IADD3.X R42, PT, PT, R6, UR5, R41, P0, P1 ;  /* 0x00000005062a7c10 */ /* 0x000fe200087e2429 */
[----:B------:R-:W-:Y:S01]  /*11d0*/  IMAD R19, R5, R34, RZ ;  /* 0x0000002205137224 */ /* 0x000fe200078e02ff */
[-C--:B------:R-:W-:Y:S01]  /*11e0*/  LEA R100, P0, R9, R40.reuse, 0x1 ;  /* 0x0000002809647211 */ /* 0x080fe200078008ff */
[----:B------:R-:W-:Y:S01]  /*11f0*/  IMAD R23, R34, 0x8, R13 ;  /* 0x0000000822177824 */ /* 0x000fe200078e020d */
[----:B------:R-:W-:Y:S01]  /*1200*/  LEA R98, P1, R12, R40, 0x1 ;  /* 0x000000280c627211 */ /* 0x000fe200078208ff */
[----:B------:R-:W-:Y:S01]  /*1210*/  IMAD R6, R3, R34, RZ ;  /* 0x0000002203067224 */ /* 0x000fe200078e02ff */
[----:B------:R-:W-:Y:S01]  /*1220*/  LEA.HI.X.SX32 R101, R9, R42, 0x1, P0 ;  /* 0x0000002a09657211 */ /* 0x000fe200000f0eff */
[----:B------:R-:W-:Y:S01]  /*1230*/  IMAD R3, R34, 0x8, R23 ;  /* 0x0000000822037824 */ /* 0x000fe200078e0217 */
[-C--:B------:R-:W-:Y:S01]  /*1240*/  LEA R96, P0, R10, R40.reuse, 0x1 ;  /* 0x000000280a607211 */ /* 0x080fe200078008ff */
[C---:B------:R-:W-:Y:S01]  /*1250*/  IMAD R51, R11.reuse, 0xa, RZ ;  /* 0x0000000a0b337824 */ /* 0x040fe200078e02ff */
[----:B------:R-:W-:Y:S01]  /*1260*/  LEA R16, P2, R6, R40, 0x1 ;  /* 0x0000002806107211 */ /* 0x000fe200078408ff */
[----:B------:R-:W-:Y:S01]  /*1270*/  IMAD R5, R34, 0x8, R3 ;  /* 0x0000000822057824 */ /* 0x000fe200078e0203 */
[-C--:B------:R-:W-:Y:S01]  /*1280*/  LEA.HI.X.SX32 R99, R12, R42.reuse, 0x1, P1 ;  /* 0x0000002a0c637211 */ /* 0x080fe200008f0eff */
[C---:B------:R-:W-:Y:S01]  /*1290*/  IMAD R111, R11.reuse, 0x16, RZ ;  /* 0x000000160b6f7824 */ /* 0x040fe200078e02ff */
[----:B------:R-:W-:Y:S01]  /*12a0*/  LEA.HI.X.SX32 R17, R6, R42, 0x1, P2 ;  /* 0x0000002a06117211 */ /* 0x000fe200010f0eff */
[C---:B------:R-:W-:Y:S01]  /*12b0*/  IMAD R113, R11.reuse, 0x14, RZ ;  /* 0x000000140b717824 */ /* 0x040fe200078e02ff */
[----:B------:R-:W-:Y:S01]  /*12c0*/  LEA R9, R34, R5, 0x4 ;  /* 0x0000000522097211 */ /* 0x000fe200078e20ff */
[----:B------:R-:W-:Y:S01]  /*12d0*/  IMAD R53, R11, 0xb, RZ ;  /* 0x0000000b0b357824 */ /* 0x000fe200078e02ff */
[----:B------:R-:W-:Y:S01]  /*12e0*/  LEA R20, P1, R13, R40, 0x1 ;  /* 0x000000280d147211 */ /* 0x000fe200078208ff */
[----:B------:R-:W-:Y:S01]  /*12f0*/  IMAD R109, R11, 0x18, RZ ;  /* 0x000000180b6d7824 */ /* 0x000fe200078e02ff */
[-C--:B------:R-:W-:Y:S01]  /*1300*/  LEA.HI.X.SX32 R97, R10, R42.reuse, 0x1, P0 ;  /* 0x0000002a0a617211 */ /* 0x080fe200000f0eff */
[C---:B------:R-:W-:Y:S01]  /*1310*/  IMAD R6, R34.reuse, 0x8, R9 ;  /* 0x0000000822067824 */ /* 0x040fe200078e0209 */
[----:B------:R-:W-:Y:S01]  /*1320*/  LEA.HI.X.SX32 R21, R13, R42, 0x1, P1 ;  /* 0x0000002a0d157211 */ /* 0x000fe200008f0eff */
[----:B------:R-:W-:Y:S01]  /*1330*/  IMAD R13, R11, 0x6, RZ ;  /* 0x000000060b0d7824 */ /* 0x000fe200078e02ff */
[-C--:B------:R-:W-:Y:S01]  /*1340*/  LEA R24, P1, R3, R40.reuse, 0x1 ;  /* 0x0000002803187211 */ /* 0x080fe200078208ff */
[C---:B------:R-:W-:Y:S01]  /*1350*/  IMAD R10, R34.reuse, 0x8, R6 ;  /* 0x00000008220a7824 */ /* 0x040fe200078e0206 */
[----:B------:R-:W-:Y:S01]  /*1360*/  LEA R26, P2, R5, R40, 0x1 ;  /* 0x00000028051a7211 */ /* 0x000fe200078408ff */
[----:B------:R-:W-:Y:S01]  /*1370*/  IMAD R55, R11, 0xc, RZ ;  /* 0x0000000c0b377824 */ /* 0x000fe200078e02ff */
[----:B------:R-:W-:Y:S01]  /*1380*/  LEA.HI.X.SX32 R25, R3, R42, 0x1, P1 ;  /* 0x0000002a03197211 */ /* 0x000fe200008f0eff */
[C---:B------:R-:W-:Y:S01]  /*1390*/  IMAD R12, R34.reuse, 0x8, R10 ;  /* 0x00000008220c7824 */ /* 0x040fe200078e020a */
[----:B------:R-:W-:Y:S01]  /*13a0*/  LEA R22, P0, R23, R40, 0x1 ;  /* 0x0000002817167211 */ /* 0x000fe200078008ff */
[----:B------:R-:W-:Y:S01]  /*13b0*/  IMAD R107, R11, 0x1a, RZ ;  /* 0x0000001a0b6b7824 */ /* 0x000fe200078e02ff */
[-C--:B------:R-:W-:Y:S01]  /*13c0*/  LEA.HI.X.SX32 R27, R5, R42.reuse, 0x1, P2 ;  /* 0x0000002a051b7211 */ /* 0x080fe200010f0eff */
[----:B------:R-:W-:Y:S01]  /*13d0*/  IMAD R3, R34, 0x8, R12 ;  /* 0x0000000822037824 */ /* 0x000fe200078e020c */
[----:B------:R-:W-:Y:S01]  /*13e0*/  LEA.HI.X.SX32 R23, R23, R42, 0x1, P0 ;  /* 0x0000002a17177211 */ /* 0x000fe200000f0eff */
[C---:B------:R-:W-:Y:S01]  /*13f0*/  IMAD R105, R11.reuse, 0x1c, RZ ;  /* 0x0000001c0b697824 */ /* 0x040fe200078e02ff */
[-C--:B------:R-:W-:Y:S01]  /*1400*/  LEA R30, P1, R6, R40.reuse, 0x1 ;  /* 0x00000028061e7211 */ /* 0x080fe200078208ff */
[----:B------:R-:W-:Y:S01]  /*1410*/  IMAD R5, R34, 0x8, R3 ;  /* 0x0000000822057824 */ /* 0x000fe200078e0203 */
[-C--:B------:R-:W-:Y:S01]  /*1420*/  LEA R32, P2, R10, R40.reuse, 0x1 ;  /* 0x000000280a207211 */ /* 0x080fe200078408ff */
[----:B------:R-:W-:Y:S01]  /*1430*/  IMAD R57, R11, 0xd, RZ ;  /* 0x0000000d0b397824 */ /* 0x000fe200078e02ff */
[----:B------:R-:W-:Y:S01]  /*1440*/  LEA R28, P0, R9, R40, 0x1 ;  /* 0x00000028091c7211 */ /* 0x000fe200078008ff */
[C---:B------:R-:W-:Y:S01]  /*1450*/  IMAD R59, R11.reuse, 0xe, RZ ;  /* 0x0000000e0b3b7824 */ /* 0x040fe200078e02ff */
[-C--:B------:R-:W-:Y:S01]  /*1460*/  LEA.HI.X.SX32 R31, R6, R42.reuse, 0x1, P1 ;  /* 0x0000002a061f7211 */ /* 0x080fe200008f0eff */
[----:B------:R-:W-:Y:S01]  /*1470*/  IMAD R6, R34, 0x8, R5 ;  /* 0x0000000822067824 */ /* 0x000fe200078e0205 */
[-C--:B------:R-:W-:Y:S01]  /*1480*/  LEA.HI.X.SX32 R33, R10, R42.reuse, 0x1, P2 ;  /* 0x0000002a0a217211 */ /* 0x080fe200010f0eff */
[----:B------:R-:W-:Y:S01]  /*1490*/  IMAD R103, R11, 0x1e, RZ ;  /* 0x0000001e0b677824 */ /* 0x000fe200078e02ff */
[----:B------:R-:W-:Y:S01]  /*14a0*/  LEA.HI.X.SX32 R29, R9, R42, 0x1, P0 ;  /* 0x0000002a091d7211 */ /* 0x000fe200000f0eff */
[----:B------:R-:W-:Y:S01]  /*14b0*/  IMAD R43, R11, 0x7, RZ ;  /* 0x000000070b2b7824 */ /* 0x000fe200078e02ff */
[-C--:B------:R-:W-:Y:S01]  /*14c0*/  LEA R38, P2, R5, R40.reuse, 0x1 ;  /* 0x0000002805267211 */ /* 0x080fe200078408ff */
[C---:B------:R-:W-:Y:S01]  /*14d0*/  IMAD.SHL.U32 R45, R11.reuse, 0x4, RZ ;  /* 0x000000040b2d7824 */ /* 0x040fe200078e00ff */
[CC--:B------:R-:W-:Y:S01]  /*14e0*/  LEA R34, P0, R12.reuse, R40.reuse, 0x1 ;  /* 0x000000280c227211 */ /* 0x0c0fe200078008ff */
[----:B------:R-:W-:Y:S01]  /*14f0*/  IMAD.SHL.U32 R47, R11, 0x8, RZ ;  /* 0x000000080b2f7824 */ /* 0x000fe200078e00ff */
[----:B------:R-:W-:Y:S01]  /*1500*/  LEA R36, P1, R3, R40, 0x1 ;  /* 0x0000002803247211 */ /* 0x000fe200078208ff */
[C---:B------:R-:W-:Y:S01]  /*1510*/  IMAD R81, R11.reuse, 0xf, RZ ;  /* 0x0000000f0b517824 */ /* 0x040fe200078e02ff */
[----:B------:R-:W-:Y:S01]  /*1520*/  SHF.L.U32 R9, R11, 0x1, RZ ;  /* 0x000000010b097819 */ /* 0x000fe200000006ff */
[----:B------:R-:W-:Y:S01]  /*1530*/  IMAD.MOV.U32 R10, RZ, RZ, RZ ;  /* 0x000000ffff0a7224 */ /* 0x000fe200078e00ff */
[-C--:B------:R-:W-:Y:S01]  /*1540*/  LEA.HI.X.SX32 R39, R5, R42.reuse, 0x1, P2 ;  /* 0x0000002a05277211 */ /* 0x080fe200010f0eff */
[----:B------:R-:W-:Y:S01]  /*1550*/  IMAD R5, R11, 0x5, RZ ;  /* 0x000000050b057824 */ /* 0x000fe200078e02ff */
[-C--:B------:R-:W-:Y:S01]  /*1560*/  LEA.HI.X.SX32 R35, R12, R42.reuse, 0x1, P0 ;  /* 0x0000002a0c237211 */ /* 0x080fe200000f0eff */
[----:B------:R-:W-:Y:S01]  /*1570*/  IMAD.MOV.U32 R12, RZ, RZ, 0x3f800000 ;  /* 0x3f800000ff0c7424 */ /* 0x000fe200078e00ff */
[----:B------:R-:W-:Y:S01]  /*1580*/  LEA.HI.X.SX32 R37, R3, R42, 0x1, P1 ;  /* 0x0000002a03257211 */ /* 0x000fe200008f0eff */
[----:B------:R-:W-:Y:S01]  /*1590*/  IMAD R3, R11, 0x3, RZ ;  /* 0x000000030b037824 */ /* 0x000fe200078e02ff */
[----:B------:R-:W-:-:S02]  /*15a0*/  IADD3 R130, P0, PT, R9, R14, RZ ;  /* 0x0000000e09827210 */ /* 0x000fc40007f1e0ff */
[----:B------:R-:W-:Y:S02]  /*15b0*/  CS2R R72, SRZ ;  /* 0x0000000000487805 */ /* 0x000fe4000001ff00 */
[-C--:B------:R-:W-:Y:S02]  /*15c0*/  IADD3 R122, P1, PT, R51, R14.reuse, RZ ;  /* 0x0000000e337a7210 */ /* 0x080fe40007f3e0ff */
[----:B------:R-:W-:Y:S02]  /*15d0*/  CS2R R74, SRZ ;  /* 0x00000000004a7805 */ /* 0x000fe4000001ff00 */
[----:B------:R-:W-:Y:S02]  /*15e0*/  LEA.HI.X.SX32 R115, R49, R15, 0x1, P5 ;  /* 0x0000000f31737211 */ /* 0x000fe400028f0eff */
[----:B------:R-:W-:Y:S02]  /*15f0*/  CS2R R48, SRZ ;  /* 0x0000000000307805 */ /* 0x000fe4000001ff00 */
[----:B------:R-:W-:-:S02]  /*1600*/  IADD3 R110, P5, PT, R111, R14, RZ ;  /* 0x0000000e6f6e7210 */ /* 0x000fc40007fbe0ff */
[----:B------:R-:W-:Y:S02]  /*1610*/  CS2R R60, SRZ ;  /* 0x00000000003c7805 */ /* 0x000fe4000001ff00 */
[-C--:B------:R-:W-:Y:S02]  /*1620*/  LEA.HI.X.SX32 R131, R11, R15.reuse, 0x1, P0 ;  /* 0x0000000f0b837211 */ /* 0x080fe400000f0eff */
[----:B------:R-:W-:Y:S02]  /*1630*/  CS2R R62, SRZ ;  /* 0x00000000003e7805 */ /* 0x000fe4000001ff00 */
[----:B------:R-:W-:Y:S01]  /*1640*/  LEA.HI.X.SX32 R123, R5, R15, 0x1, P1 ;  /* 0x0000000f057b7211 */ /* 0x000fe200008f0eff */
[----:B------:R-:W-:Y:S01]  /*1650*/  IMAD.MOV.U32 R5, RZ, RZ, -0x800000 ;  /* 0xff800000ff057424 */ /* 0x000fe200078e00ff */
[----:B------:R-:W-:Y:S02]  /*1660*/  IADD3 R112, P0, PT, R113, R14, RZ ;  /* 0x0000000e71707210 */ /* 0x000fe40007f1e0ff */
[----:B------:R-:W-:-:S02]  /*1670*/  CS2R R64, SRZ ;  /* 0x0000000000407805 */ /* 0x000fc4000001ff00 */
[----:B------:R-:W-:Y:S02]  /*1680*/  IADD3 R126, P1, PT, R13, R14, RZ ;  /* 0x0000000e0d7e7210 */ /* 0x000fe40007f3e0ff */
[----:B------:R-:W-:Y:S02]  /*1690*/  CS2R R66, SRZ ;  /* 0x0000000000427805 */ /* 0x000fe4000001ff00 */
[----:B------:R-:W-:Y:S02]  /*16a0*/  LEA.HI.X.SX32 R111, R53, R15, 0x1, P5 ;  /* 0x0000000f356f7211 */ /* 0x000fe400028f0eff */
[----:B------:R-:W-:Y:S02]  /*16b0*/  CS2R R52, SRZ ;  /* 0x0000000000347805 */ /* 0x000fe4000001ff00 */
[----:B------:R-:W-:Y:S02]  /*16c0*/  LEA R18, P3, R19, R40, 0x1 ;  /* 0x0000002813127211 */ /* 0x000fe400078608ff */
[----:B------:R-:W-:-:S02]  /*16d0*/  CS2R R68, SRZ ;  /* 0x0000000000447805 */ /* 0x000fc4000001ff00 */
[----:B------:R-:W-:Y:S02]  /*16e0*/  IADD3 R108, P5, PT, R109, R14, RZ ;  /* 0x0000000e6d6c7210 */ /* 0x000fe40007fbe0ff */
[----:B------:R-:W-:Y:S02]  /*16f0*/  CS2R R70, SRZ ;  /* 0x0000000000467805 */ /* 0x000fe4000001ff00 */
[C---:B------:R-:W-:Y:S01]  /*1700*/  LEA.HI R44, R4.reuse, 0x10, RZ, 0x1e ;  /* 0x00000010042c7811 */ /* 0x040fe200078ff0ff */
[----:B------:R-:W0:Y:S01]  /*1710*/  LDCU UR9, c[0x0][0x3a8] ;  /* 0x00007500ff0977ac */ /* 0x000e220008000800 */
[-C--:B------:R-:W-:Y:S02]  /*1720*/  LEA.HI.X.SX32 R113, R51, R15.reuse, 0x1, P0 ;  /* 0x0000000f33717211 */ /* 0x080fe400000f0eff */
[----:B------:R-:W-:Y:S02]  /*1730*/  CS2R R50, SRZ ;  /* 0x0000000000327805 */ /* 0x000fe4000001ff00 */
[----:B------:R-:W-:Y:S01]  /*1740*/  LEA.HI.X.SX32 R127, R3, R15, 0x1, P1 ;  /* 0x0000000f037f7211 */ /* 0x000fe200008f0eff */
[----:B------:R-:W-:Y:S01]  /*1750*/  IMAD.IADD R144, R143, 0x1, R44 ;  /* 0x000000018f907824 */ /* 0x000fe200078e022c */
[C---:B------:R-:W-:Y:S01]  /*1760*/  LEA.HI R132, R4.reuse, 0x18, RZ, 0x1e ;  /* 0x0000001804847811 */ /* 0x040fe200078ff0ff */
[----:B------:R-:W-:Y:S01]  /*1770*/  UMOV UR4, URZ ;  /* 0x000000ff00047c82 */ /* 0x000fe20008000000 */
[----:B------:R-:W-:Y:S01]  /*1780*/  LEA.HI R134, R4, 0x8, RZ, 0x1e ;  /* 0x0000000804867811 */ /* 0x000fe200078ff0ff */
[----:B------:R-:W-:Y:S01]  /*1790*/  UMOV UR5, URZ ;  /* 0x000000ff00057c82 */ /* 0x000fe20008000000 */
[----:B------:R-:W-:-:S02]  /*17a0*/  LEA.HI.X.SX32 R19, R19, R42, 0x1, P3 ;  /* 0x0000002a13137211 */ /* 0x000fc400018f0eff */
[-C--:B------:R-:W-:Y:S02]  /*17b0*/  IADD3 R120, P0, PT, R55, R14.reuse, RZ ;  /* 0x0000000e37787210 */ /* 0x080fe40007f1e0ff */
[----:B------:R-:W-:Y:S02]  /*17c0*/  IADD3 R106, P1, PT, R107, R14, RZ ;  /* 0x0000000e6b6a7210 */ /* 0x000fe40007f3e0ff */
[----:B------:R-:W-:Y:S02]  /*17d0*/  LEA.HI.X.SX32 R109, R55, R15, 0x1, P5 ;  /* 0x0000000f376d7211 */ /* 0x000fe400028f0eff */
[----:B------:R-:W-:Y:S02]  /*17e0*/  CS2R R54, SRZ ;  /* 0x0000000000367805 */ /* 0x000fe4000001ff00 */
[----:B------:R-:W-:Y:S02]  /*17f0*/  LEA R40, P3, R6, R40, 0x1 ;  /* 0x0000002806287211 */ /* 0x000fe400078608ff */
[----:B------:R-:W-:-:S02]  /*1800*/  IADD3 R104, P5, PT, R105, R14, RZ ;  /* 0x0000000e69687210 */ /* 0x000fc40007fbe0ff */
[----:B------:R-:W-:Y:S02]  /*1810*/  SHF.R.U32.HI R46, RZ, 0x3, R2 ;  /* 0x00000003ff2e7819 */ /* 0x000fe40000011602 */
[----:B------:R-:W-:Y:S02]  /*1820*/  LEA.HI R142, R4, R143, RZ, 0x1e ;  /* 0x0000008f048e7211 */ /* 0x000fe400078ff0ff */
[C---:B------:R-:W-:Y:S01]  /*1830*/  IADD3 R145, PT, PT, R143.reuse, R132, RZ ;  /* 0x000000848f917210 */ /* 0x040fe20007ffe0ff */
[----:B------:R-:W-:Y:S01]  /*1840*/  IMAD.IADD R143, R143, 0x1, R134 ;  /* 0x000000018f8f7824 */ /* 0x000fe200078e0286 */
[-C--:B------:R-:W-:Y:S01]  /*1850*/  LEA.HI.X.SX32 R121, R13, R15.reuse, 0x1, P0 ;  /* 0x0000000f0d797211 */ /* 0x080fe200000f0eff */
[----:B------:R-:W-:Y:S01]  /*1860*/  IMAD.MOV.U32 R13, RZ, RZ, 0x3f800000 ;  /* 0x3f800000ff0d7424 */ /* 0x000fe200078e00ff */
[----:B------:R-:W-:Y:S02]  /*1870*/  IADD3 R118, P6, PT, R59, R14, RZ ;  /* 0x0000000e3b767210 */ /* 0x000fe40007fde0ff */
[----:B------:R-:W-:-:S02]  /*1880*/  LEA.HI.X.SX32 R107, R57, R15, 0x1, P1 ;  /* 0x0000000f396b7211 */ /* 0x000fc400008f0eff */
[----:B------:R-:W-:Y:S02]  /*1890*/  CS2R R56, SRZ ;  /* 0x0000000000387805 */ /* 0x000fe4000001ff00 */
[----:B------:R-:W-:Y:S01]  /*18a0*/  LEA.HI.X.SX32 R41, R6, R42, 0x1, P3 ;  /* 0x0000002a06297211 */ /* 0x000fe200018f0eff */
[----:B------:R-:W-:Y:S01]  /*18b0*/  IMAD.MOV.U32 R6, RZ, RZ, RZ ;  /* 0x000000ffff067224 */ /* 0x000fe200078e00ff */
[C---:B------:R-:W-:Y:S01]  /*18c0*/  LOP3.LUT P0, RZ, R2.reuse, 0x3, RZ, 0xc0, !PT ;  /* 0x0000000302ff7812 */ /* 0x040fe2000780c0ff */
[----:B------:R-:W-:Y:S01]  /*18d0*/  IMAD.MOV.U32 R42, RZ, RZ, 0x3f800000 ;  /* 0x3f800000ff2a7424 */ /* 0x000fe200078e00ff */
[----:B------:R-:W-:Y:S02]  /*18e0*/  LOP3.LUT P1, RZ, R2, 0x1, RZ, 0xc0, !PT ;  /* 0x0000000102ff7812 */ /* 0x000fe4000782c0ff */
[----:B------:R-:W-:Y:S02]  /*18f0*/  LEA.HI.X.SX32 R105, R59, R15, 0x1, P5 ;  /* 0x0000000f3b697211 */ /* 0x000fe400028f0eff */
[----:B------:R-:W-:-:S02]  /*1900*/  CS2R R58, SRZ ;  /* 0x00000000003a7805 */ /* 0x000fc4000001ff00 */
[----:B------:R-:W-:Y:S02]  /*1910*/  LEA R151, R4, UR6, 0x1 ;  /* 0x0000000604977c11 */ /* 0x000fe4000f8e08ff */
[----:B------:R-:W-:Y:S02]  /*1920*/  LOP3.LUT R46, R46, 0x4, RZ, 0xc0, !PT ;  /* 0x000000042e2e7812 */ /* 0x000fe400078ec0ff */
[----:B------:R-:W-:Y:S02]  /*1930*/  LEA R132, R132, UR6, 0x3 ;  /* 0x0000000684847c11 */ /* 0x000fe4000f8e18ff */
[----:B------:R-:W-:Y:S01]  /*1940*/  LEA R133, R44, UR6, 0x3 ;  /* 0x000000062c857c11 */ /* 0x000fe2000f8e18ff */
[----:B------:R-:W-:Y:S01]  /*1950*/  IMAD.IADD R141, R151, 0x1, R46 ;  /* 0x00000001978d7824 */ /* 0x000fe200078e022e */
[----:B------:R-:W-:Y:S01]  /*1960*/  LEA R134, R134, UR6, 0x3 ;  /* 0x0000000686867c11 */ /* 0x000fe2000f8e18ff */
[C---:B------:R-:W-:Y:S01]  /*1970*/  IMAD.IADD R138, R46.reuse, 0x1, R132 ;  /* 0x000000012e8a7824 */ /* 0x040fe200078e0284 */
[CC--:B------:R-:W-:Y:S01]  /*1980*/  LEA R128, P3, R11.reuse, R14.reuse, 0x2 ;  /* 0x0000000e0b807211 */ /* 0x0c0fe200078610ff */
[C---:B------:R-:W-:Y:S01]  /*1990*/  IMAD.IADD R139, R46.reuse, 0x1, R133 ;  /* 0x000000012e8b7824 */ /* 0x040fe200078e0285 */
[CC--:B------:R-:W-:Y:S01]  /*19a0*/  LEA R124, P2, R11.reuse, R14.reuse, 0x3 ;  /* 0x0000000e0b7c7211 */ /* 0x0c0fe200078418ff */
[----:B------:R-:W-:Y:S01]  /*19b0*/  IMAD.IADD R140, R46, 0x1, R134 ;  /* 0x000000012e8c7824 */ /* 0x000fe200078e0286 */
[-C--:B------:R-:W-:Y:S01]  /*19c0*/  LEA R116, P4, R11, R14.reuse, 0x4 ;  /* 0x0000000e0b747211 */ /* 0x080fe200078820ff */
[----:B------:R-:W-:Y:S01]  /*19d0*/  IMAD.MOV.U32 R11, RZ, RZ, -0x800000 ;  /* 0xff800000ff0b7424 */ /* 0x000fe200078e00ff */
[----:B------:R-:W-:-:S02]  /*19e0*/  IADD3 R102, P5, PT, R103, R14, RZ ;  /* 0x0000000e67667210 */ /* 0x000fc40007fbe0ff */
[----:B------:R-:W-:Y:S01]  /*19f0*/  LEA.HI.X.SX32 R119, R43, R15, 0x1, P6 ;  /* 0x0000000f2b777211 */ /* 0x000fe200030f0eff */
[----:B------:R-:W-:Y:S01]  /*1a00*/  IMAD.MOV.U32 R43, RZ, RZ, 0x3f800000 ;  /* 0x3f800000ff2b7424 */ /* 0x000fe200078e00ff */
[----:B------:R-:W-:Y:S01]  /*1a10*/  LOP3.LUT R137, R137, 0x10, R2, 0x78, !PT ;  /* 0x0000001089897812 */ /* 0x000fe200078e7802 */
[----:B------:R-:W-:Y:S01]  /*1a20*/  IMAD.MOV.U32 R2, RZ, RZ, -0x800000 ;  /* 0xff800000ff027424 */ /* 0x000fe200078e00ff */
[C---:B------:R-:W-:Y:S02]  /*1a30*/  ISETP.GE.U32.AND P6, PT, R149.reuse, 0x40, PT ;  /* 0x000000409500780c */ /* 0x040fe40003fc6070 */
[C---:B------:R-:W-:Y:S02]  /*1a40*/  ISETP.LT.U32.AND P0, PT, R149.reuse, 0x40, !P0 ;  /* 0x000000409500780c */ /* 0x040fe40004701070 */
[C---:B------:R-:W-:Y:S02]  /*1a50*/  ISETP.LT.U32.AND P1, PT, R149.reuse, 0x40, !P1 ;  /* 0x000000409500780c */ /* 0x040fe40004f21070 */
[----:B------:R-:W-:-:S02]  /*1a60*/  LEA R149, R149, UR6, 0x2 ;  /* 0x0000000695957c11 */ /* 0x000fc4000f8e10ff */
[----:B------:R-:W-:Y:S02]  /*1a70*/  MOV R3, 0xff800000 ;  /* 0xff80000000037802 */ /* 0x000fe40000000f00 */
[C---:B------:R-:W-:Y:S02]  /*1a80*/  LOP3.LUT R164, R135.reuse, 0x10, RZ, 0x3c, !PT ;  /* 0x0000001087a47812 */ /* 0x040fe400078e3cff */
[C---:B------:R-:W-:Y:S02]  /*1a90*/  LOP3.LUT R163, R135.reuse, 0x20, RZ, 0x3c, !PT ;  /* 0x0000002087a37812 */ /* 0x040fe400078e3cff */
[C---:B------:R-:W-:Y:S02]  /*1aa0*/  LOP3.LUT R162, R135.reuse, 0x30, RZ, 0x3c, !PT ;  /* 0x0000003087a27812 */ /* 0x040fe400078e3cff */
[C---:B------:R-:W-:Y:S02]  /*1ab0*/  LOP3.LUT R160, R135.reuse, 0x40, RZ, 0x3c, !PT ;  /* 0x0000004087a07812 */ /* 0x040fe400078e3cff */
[----:B------:R-:W-:-:S02]  /*1ac0*/  LOP3.LUT R156, R135, 0x50, RZ, 0x3c, !PT ;  /* 0x00000050879c7812 */ /* 0x000fc400078e3cff */
[C---:B------:R-:W-:Y:S02]  /*1ad0*/  LOP3.LUT R155, R135.reuse, 0x60, RZ, 0x3c, !PT ;  /* 0x00000060879b7812 */ /* 0x040fe400078e3cff */
[----:B------:R-:W-:Y:S02]  /*1ae0*/  LOP3.LUT R154, R135, 0x70, RZ, 0x3c, !PT ;  /* 0x00000070879a7812 */ /* 0x000fe400078e3cff */
[----:B------:R-:W-:Y:S02]  /*1af0*/  LOP3.LUT R150, R7, 0x20, RZ, 0x3c, !PT ;  /* 0x0000002007967812 */ /* 0x000fe400078e3cff */
[----:B------:R-:W-:Y:S02]  /*1b00*/  LOP3.LUT R152, R8, 0x40, RZ, 0x3c, !PT ;  /* 0x0000004008987812 */ /* 0x000fe400078e3cff */
[-C--:B------:R-:W-:Y:S02]  /*1b10*/  LEA.HI.X.SX32 R129, R9, R15.reuse, 0x1, P3 ;  /* 0x0000000f09817211 */ /* 0x080fe400018f0eff */
[----:B------:R-:W-:-:S02]  /*1b20*/  LEA.HI.X.SX32 R125, R45, R15, 0x1, P2 ;  /* 0x0000000f2d7d7211 */ /* 0x000fc400010f0eff */
[-C--:B------:R-:W-:Y:S02]  /*1b30*/  LEA.HI.X.SX32 R117, R47, R15.reuse, 0x1, P4 ;  /* 0x0000000f2f757211 */ /* 0x080fe400020f0eff */
[----:B0-----:R-:W-:-:S07]  /*1b40*/  LEA.HI.X.SX32 R103, R81, R15, 0x1, P5 ;  /* 0x0000000f51677211 */ /* 0x001fce00028f0eff */
.L_x_1:
[----:B------:R-:W-:-:S04]  /*1b50*/  IMAD.WIDE R46, R10, 0x2, R130 ;  /* 0x000000020a2e7825 */ /* 0x000fc800078e0282 */
[C---:B------:R-:W-:Y:S01]  /*1b60*/  IMAD.WIDE R80, R10.reuse, 0x2, R128 ;  /* 0x000000020a507825 */ /* 0x040fe200078e0280 */
[----:B------:R0:W2:Y:S03]  /*1b70*/  LDG.E.U16 R85, desc[UR10][R46.64] ;  /* 0x0000000a2e557981 */ /* 0x0000a6000c1e1500 */
[C---:B------:R-:W-:Y:S01]  /*1b80*/  IMAD.WIDE R44, R10.reuse, 0x2, R14 ;  /* 0x000000020a2c7825 */ /* 0x040fe200078e020e */
[----:B------:R1:W3:Y:S03]  /*1b90*/  LDG.E.U16 R86, desc[UR10][R80.64] ;  /* 0x0000000a50567981 */ /* 0x0002e6000c1e1500 */
[C---:B------:R-:W-:Y:S01]  /*1ba0*/  IMAD.WIDE R82, R10.reuse, 0x2, R126 ;  /* 0x000000020a527825 */ /* 0x040fe200078e027e */
[----:B------:R4:W5:Y:S03]  /*1bb0*/  LDG.E.U16 R84, desc[UR10][R44.64] ;  /* 0x0000000a2c547981 */ /* 0x000966000c1e1500 */
[----:B0-----:R-:W-:-:S02]  /*1bc0*/  IMAD.WIDE R46, R10, 0x2, R122 ;  /* 0x000000020a2e7825 */ /* 0x001fc400078e027a */
[----:B------:R-:W2:Y:S02]  /*1bd0*/  LDG.E.U16 R82, desc[UR10][R82.64] ;  /* 0x0000000a52527981 */ /* 0x000ea4000c1e1500 */
[C---:B-1----:R-:W-:Y:S02]  /*1be0*/  IMAD.WIDE R80, R10.reuse, 0x2, R120 ;  /* 0x000000020a507825 */ /* 0x042fe400078e0278 */
[----:B------:R0:W2:Y:S02]  /*1bf0*/  LDG.E.U16 R87, desc[UR10][R46.64] ;  /* 0x0000000a2e577981 */ /* 0x0000a4000c1e1500 */
[C---:B----4-:R-:W-:Y:S02]  /*1c00*/  IMAD.WIDE R44, R10.reuse, 0x2, R124 ;  /* 0x000000020a2c7825 */ /* 0x050fe400078e027c */
[----:B------:R1:W4:Y:S04]  /*1c10*/  LDG.E.U16 R158, desc[UR10][R80.64] ;  /* 0x0000000a509e7981 */ /* 0x000328000c1e1500 */
[----:B------:R1:W2:Y:S01]  /*1c20*/  LDG.E.U16 R83, desc[UR10][R44.64] ;  /* 0x0000000a2c537981 */ /* 0x0002a2000c1e1500 */
[----:B0-----:R-:W-:-:S04]  /*1c30*/  IMAD.WIDE R46, R10, 0x2, R114 ;  /* 0x000000020a2e7825 */ /* 0x001fc800078e0272 */
[C---:B-1----:R-:W-:Y:S01]  /*1c40*/  IMAD.WIDE R80, R10.reuse, 0x2, R112 ;  /* 0x000000020a507825 */ /* 0x042fe200078e0270 */
[----:B------:R0:W2:Y:S03]  /*1c50*/  LDG.E.U16 R89, desc[UR10][R46.64] ;  /* 0x0000000a2e597981 */ /* 0x0000a6000c1e1500 */
[C---:B------:R-:W-:Y:S01]  /*1c60*/  IMAD.WIDE R44, R10.reuse, 0x2, R116 ;  /* 0x000000020a2c7825 */ /* 0x040fe200078e0274 */
[----:B------:R1:W2:Y:S04]  /*1c70*/  LDG.E.U16 R90, desc[UR10][R80.64] ;  /* 0x0000000a505a7981 */ /* 0x0002a8000c1e1500 */
[----:B------:R1:W2:Y:S01]  /*1c80*/  LDG.E.U16 R88, desc[UR10][R44.64] ;  /* 0x0000000a2c587981 */ /* 0x0002a2000c1e1500 */
[----:B0-----:R-:W-:-:S04]  /*1c90*/  IMAD.WIDE R46, R10, 0x2, R108 ;  /* 0x000000020a2e7825 */ /* 0x001fc800078e026c */
[C---:B-1----:R-:W-:Y:S01]  /*1ca0*/  IMAD.WIDE R80, R10.reuse, 0x2, R106 ;  /* 0x000000020a507825 */ /* 0x042fe200078e026a */
[----:B------:R0:W3:Y:S03]  /*1cb0*/  LDG.E.U16 R157, desc[UR10][R46.64] ;  /* 0x0000000a2e9d7981 */ /* 0x0000e6000c1e1500 */
[C---:B------:R-:W-:Y:S01]  /*1cc0*/  IMAD.WIDE R44, R10.reuse, 0x2, R110 ;  /* 0x000000020a2c7825 */ /* 0x040fe200078e026e */
[----:B------:R1:W3:Y:S04]  /*1cd0*/  LDG.E.U16 R159, desc[UR10][R80.64] ;  /* 0x0000000a509f7981 */ /* 0x0002e8000c1e1500 */
[----:B------:R1:W4:Y:S01]  /*1ce0*/  LDG.E.U16 R93, desc[UR10][R44.64] ;  /* 0x0000000a2c5d7981 */ /* 0x000322000c1e1500 */
[----:B0-----:R-:W-:-:S04]  /*1cf0*/  IMAD.WIDE R46, R10, 0x2, R104 ;  /* 0x000000020a2e7825 */ /* 0x001fc800078e0268 */
[C---:B-1----:R-:W-:Y:S01]  /*1d00*/  IMAD.WIDE R80, R10.reuse, 0x2, R102 ;  /* 0x000000020a507825 */ /* 0x042fe200078e0266 */
[----:B------:R-:W4:Y:S03]  /*1d10*/  LDG.E.U16 R161, desc[UR10][R46.64] ;  /* 0x0000000a2ea17981 */ /* 0x000f26000c1e1500 */
[----:B------:R-:W-:Y:S02]  /*1d20*/  IMAD.WIDE R44, R10, 0x2, R118 ;  /* 0x000000020a2c7825 */ /* 0x000fe400078e0276 */
[----:B------:R-:W4:Y:S04]  /*1d30*/  LDG.E.U16 R81, desc[UR10][R80.64] ;  /* 0x0000000a50517981 */ /* 0x000f28000c1e1500 */
[----:B------:R-:W4:Y:S01]  /*1d40*/  LDG.E.U16 R153, desc[UR10][R44.64] ;  /* 0x0000000a2c997981 */ /* 0x000f22000c1e1500 */
[----:B------:R-:W-:Y:S06]  /*1d50*/  BAR.SYNC.DEFER_BLOCKING 0x0 ;  /* 0x0000000000007b1d */ /* 0x000fec0000010000 */
[----:B-----5:R-:W-:Y:S04]  /*1d60*/  STS.U16 [R135+UR6+0x2000], R84 ;  /* 0x0020005487007988 */ /* 0x020fe80008000406 */
[----:B--2---:R-:W-:Y:S04]  /*1d70*/  STS.U16 [R135+UR6+0x2800], R88 ;  /* 0x0028005887007988 */ /* 0x004fe80008000406 */
[----:B------:R-:W-:Y:S04]  /*1d80*/  STS.U16 [R164+UR6+0x2100], R85 ;  /* 0x00210055a4007988 */ /* 0x000fe80008000406 */
[----:B------:R-:W-:Y:S04]  /*1d90*/  STS.U16 [R164+UR6+0x2900], R89 ;  /* 0x00290059a4007988 */ /* 0x000fe80008000406 */
[----:B---3--:R-:W-:Y:S04]  /*1da0*/  STS.U16 [R163+UR6+0x2200], R86 ;  /* 0x00220056a3007988 */ /* 0x008fe80008000406 */
[----:B------:R-:W-:Y:S04]  /*1db0*/  STS.U16 [R163+UR6+0x2a00], R90 ;  /* 0x002a005aa3007988 */ /* 0x000fe80008000406 */
[----:B------:R-:W-:Y:S04]  /*1dc0*/  STS.U16 [R162+UR6+0x2300], R82 ;  /* 0x00230052a2007988 */ /* 0x000fe80008000406 */
[----:B----4-:R-:W-:Y:S04]  /*1dd0*/  STS.U16 [R162+UR6+0x2b00], R93 ;  /* 0x002b005da2007988 */ /* 0x010fe80008000406 */
[----:B------:R-:W-:Y:S04]  /*1de0*/  STS.U16 [R160+UR6+0x2400], R83 ;  /* 0x00240053a0007988 */ /* 0x000fe80008000406 */
[----:B------:R-:W-:Y:S04]  /*1df0*/  STS.U16 [R160+UR6+0x2c00], R157 ;  /* 0x002c009da0007988 */ /* 0x000fe80008000406 */
[----:B------:R-:W-:Y:S04]  /*1e00*/  STS.U16 [R156+UR6+0x2500], R87 ;  /* 0x002500579c007988 */ /* 0x000fe80008000406 */
[----:B------:R-:W-:Y:S04]  /*1e10*/  STS.U16 [R156+UR6+0x2d00], R159 ;  /* 0x002d009f9c007988 */ /* 0x000fe80008000406 */
[----:B------:R-:W-:Y:S04]  /*1e20*/  STS.U16 [R155+UR6+0x2600], R158 ;  /* 0x0026009e9b007988 */ /* 0x000fe80008000406 */
[----:B------:R-:W-:Y:S04]  /*1e30*/  STS.U16 [R155+UR6+0x2e00], R161 ;  /* 0x002e00a19b007988 */ /* 0x000fe80008000406 */
[----:B------:R-:W-:Y:S04]  /*1e40*/  STS.U16 [R154+UR6+0x2700], R153 ;  /* 0x002700999a007988 */ /* 0x000fe80008000406 */
[----:B------:R-:W-:Y:S01]  /*1e50*/  STS.U16 [R154+UR6+0x2f00], R81 ;  /* 0x002f00519a007988 */ /* 0x000fe20008000406 */
[----:B------:R-:W-:Y:S06]  /*1e60*/  BAR.SYNC.DEFER_BLOCKING 0x0 ;  /* 0x0000000000007b1d */ /* 0x000fec0000010000 */
[----:B------:R-:W-:Y:S04]  /*1e70*/  LDSM.16.MT88.4 R88, [R7+UR6] ;  /* 0x000000060758783b */ /* 0x000fe80008004200 */
[----:B------:R-:W0:Y:S04]  /*1e80*/  LDSM.16.M88.4 R44, [R8+UR6+0x2000] ;  /* 0x00200006082c783b */ /* 0x000e280008000200 */
[----:B------:R-:W1:Y:S04]  /*1e90*/  LDSM.16.MT88.4 R92, [R150+UR6] ;  /* 0x00000006965c783b */ /* 0x000e680008004200 */
[----:B------:R-:W2:Y:S04]  /*1ea0*/  LDSM.16.MT88.4 R84, [R7+UR6+0x400] ;  /* 0x000400060754783b */ /* 0x000ea80008004200 */
[----:B------:R-:W3:Y:S01]  /*1eb0*/  LDSM.16.MT88.4 R80, [R150+UR6+0x400] ;  /* 0x000400069650783b */ /* 0x000ee20008004200 */
[-C--:B0-----:R-:W-:Y:S08]  /*1ec0*/  HMMA.16816.F32.BF16 R88, R88, R44.reuse, RZ ;  /* 0x0000002c5858723c */ /* 0x081ff000000418ff */
[----:B-1----:R-:W-:-:S12]  /*1ed0*/  HMMA.16816.F32.BF16 R92, R92, R44, RZ ;  /* 0x0000002c5c5c723c */ /* 0x002fd800000418ff */
[-C--:B--2---:R-:W-:Y:S01]  /*1ee0*/  HMMA.16816.F32.BF16 R84, R84, R46.reuse, R88 ;  /* 0x0000002e5454723c */ /* 0x084fe20000041858 */
[----:B------:R-:W-:Y:S07]  /*1ef0*/  LDSM.16.MT88.4 R88, [R7+UR6+0x800] ;  /* 0x000800060758783b */ /* 0x000fee0008004200 */
[----:B---3--:R-:W-:Y:S01]  /*1f00*/  HMMA.16816.F32.BF16 R92, R80, R46, R92 ;  /* 0x0000002e505c723c */ /* 0x008fe2000004185c */
[----:B------:R-:W0:Y:S04]  /*1f10*/  LDSM.16.M88.4 R80, [R152+UR6+0x2000] ;  /* 0x002000069850783b */ /* 0x000e280008000200 */
[----:B------:R-:W1:Y:S07]  /*1f20*/  LDSM.16.MT88.4 R44, [R150+UR6+0x800] ;  /* 0x00080006962c783b */ /* 0x000e6e0008004200 */
[-C--:B0-----:R-:W-:Y:S01]  /*1f30*/  HMMA.16816.F32.BF16 R84, R88, R80.reuse, R84 ;  /* 0x000000505854723c */ /* 0x081fe20000041854 */
[----:B------:R-:W0:Y:S07]  /*1f40*/  LDSM.16.MT88.4 R88, [R7+UR6+0xc00] ;  /* 0x000c00060758783b */ /* 0x000e2e0008004200 */
[----:B-1----:R-:W-:Y:S01]  /*1f50*/  HMMA.16816.F32.BF16 R92, R44, R80, R92 ;  /* 0x000000502c5c723c */ /* 0x002fe2000004185c */
[----:B------:R-:W1:Y:S11]  /*1f60*/  LDSM.16.MT88.4 R44, [R150+UR6+0xc00] ;  /* 0x000c0006962c783b */ /* 0x000e760008004200 */
[-C--:B0-----:R-:W-:Y:S01]  /*1f70*/  HMMA.16816.F32.BF16 R84, R88, R82.reuse, R84 ;  /* 0x000000525854723c */ /* 0x081fe20000041854 */
[----:B------:R-:W-:Y:S07]  /*1f80*/  LDSM.16.MT88.4 R88, [R7+UR6+0x1000] ;  /* 0x001000060758783b */ /* 0x000fee0008004200 */
[----:B-1----:R-:W-:Y:S01]  /*1f90*/  HMMA.16816.F32.BF16 R92, R44, R82, R92 ;  /* 0x000000522c5c723c */ /* 0x002fe2000004185c */
        /* <DEDUP_REMOVED lines=15> */
[----:B0-----:R-:W-:Y:S01]  /*2090*/  HMMA.16816.F32.BF16 R84, R88, R82, R84 ;  /* 0x000000525854723c */ /* 0x001fe20000041854 */
[----:B------:R-:W-:Y:S01]  /*20a0*/  BAR.SYNC.DEFER_BLOCKING 0x0 ;  /* 0x0000000000007b1d */ /* 0x000fe20000010000 */
[----:B------:R-:W-:-:S06]  /*20b0*/  IADD3 R88, P2, PT, R146, UR4, RZ ;  /* 0x0000000492587c10 */ /* 0x000fcc000ff5e0ff */
[----:B-1----:R-:W-:Y:S01]  /*20c0*/  HMMA.16816.F32.BF16 R44, R92, R82, R44 ;  /* 0x000000525c2c723c */ /* 0x002fe2000004182c */
[C---:B------:R-:W-:Y:S02]  /*20d0*/  ISETP.GT.U32.AND P3, PT, R88.reuse, R142, PT ;  /* 0x0000008e5800720c */ /* 0x040fe40003f64070 */
[CC--:B------:R-:W-:Y:S02]  /*20e0*/  ISETP.GT.U32.AND P5, PT, R88.reuse, R143.reuse, PT ;  /* 0x0000008f5800720c */ /* 0x0c0fe40003fa4070 */
[----:B------:R-:W-:-:S06]  /*20f0*/  ISETP.GE.U32.AND P4, PT, R88, R143, PT ;  /* 0x0000008f5800720c */ /* 0x000fcc0003f86070 */
[----:B------:R-:W-:Y:S01]  /*2100*/  FMUL R83, R85, UR9 ;  /* 0x0000000955537c20 */ /* 0x000fe20008400000 */
[----:B------:R-:W-:Y:S02]  /*2110*/  IADD3.X R85, PT, PT, RZ, UR5, RZ, P2, !PT ;  /* 0x00000005ff557c10 */ /* 0x000fe400097fe4ff */
[----:B------:R-:W-:Y:S01]  /*2120*/  ISETP.GE.U32.AND P2, PT, R88, R142, PT ;  /* 0x0000008e5800720c */ /* 0x000fe20003f46070 */
[----:B------:R-:W-:Y:S01]  /*2130*/  FMUL R80, R84, UR9 ;  /* 0x0000000954507c20 */ /* 0x000fe20008400000 */
[----:B------:R-:W-:Y:S01]  /*2140*/  FMUL R82, R86, UR9 ;  /* 0x0000000956527c20 */ /* 0x000fe20008400000 */
[----:B------:R-:W-:Y:S01]  /*2150*/  FMUL R81, R87, UR9 ;  /* 0x0000000957517c20 */ /* 0x000fe20008400000 */
[C---:B------:R-:W-:Y:S02]  /*2160*/  ISETP.GT.U32.AND.EX P3, PT, R85.reuse, RZ, PT, P3 ;  /* 0x000000ff5500720c */ /* 0x040fe40003f64130 */
[C---:B------:R-:W-:Y:S02]  /*2170*/  ISETP.GE.U32.AND.EX P2, PT, R85.reuse, RZ, PT, P2 ;  /* 0x000000ff5500720c */ /* 0x040fe40003f46120 */
[----:B------:R-:W-:-:S02]  /*2180*/  ISETP.GT.U32.AND.EX P5, PT, R85, RZ, PT, P5 ;  /* 0x000000ff5500720c */ /* 0x000fc40003fa4150 */
[----:B------:R-:W-:Y:S02]  /*2190*/  ISETP.GE.U32.AND.EX P4, PT, R85, RZ, PT, P4 ;  /* 0x000000ff5500720c */ /* 0x000fe40003f86140 */
[----:B------:R-:W-:Y:S02]  /*21a0*/  FSEL R80, R80, -INF , !P3 ;  /* 0xff80000050507808 */ /* 0x000fe40005800000 */
[----:B------:R-:W-:Y:S02]  /*21b0*/  FSEL R83, R83, -INF , !P2 ;  /* 0xff80000053537808 */ /* 0x000fe40005000000 */
[CC--:B------:R-:W-:Y:S02]  /*21c0*/  ISETP.GT.U32.AND P3, PT, R88.reuse, R144.reuse, PT ;  /* 0x000000905800720c */ /* 0x0c0fe40003f64070 */
[----:B------:R-:W-:Y:S02]  /*21d0*/  ISETP.GE.U32.AND P2, PT, R88, R144, PT ;  /* 0x000000905800720c */ /* 0x000fe40003f46070 */
[----:B------:R-:W-:-:S02]  /*21e0*/  FSEL R82, R82, -INF , !P5 ;  /* 0xff80000052527808 */ /* 0x000fc40006800000 */
[----:B------:R-:W-:Y:S02]  /*21f0*/  FSEL R81, R81, -INF , !P4 ;  /* 0xff80000051517808 */ /* 0x000fe40006000000 */
[CC--:B------:R-:W-:Y:S02]  /*2200*/  ISETP.GT.U32.AND P5, PT, R88.reuse, R145.reuse, PT ;  /* 0x000000915800720c */ /* 0x0c0fe40003fa4070 */
[----:B------:R-:W-:Y:S01]  /*2210*/  ISETP.GE.U32.AND P4, PT, R88, R145, PT ;  /* 0x000000915800720c */ /* 0x000fe20003f86070 */
[----:B------:R-:W-:Y:S01]  /*2220*/  FMUL R44, R44, UR9 ;  /* 0x000000092c2c7c20 */ /* 0x000fe20008400000 */
[----:B------:R-:W-:Y:S01]  /*2230*/  FMUL R45, R45, UR9 ;  /* 0x000000092d2d7c20 */ /* 0x000fe20008400000 */
[----:B------:R-:W-:Y:S01]  /*2240*/  FMUL R84, R46, UR9 ;  /* 0x000000092e547c20 */ /* 0x000fe20008400000 */
[----:B------:R-:W-:Y:S01]  /*2250*/  FMUL R47, R47, UR9 ;  /* 0x000000092f2f7c20 */ /* 0x000fe20008400000 */
[C---:B------:R-:W-:Y:S02]  /*2260*/  ISETP.GT.U32.AND.EX P3, PT, R85.reuse, RZ, PT, P3 ;  /* 0x000000ff5500720c */ /* 0x040fe40003f64130 */
[----:B------:R-:W-:-:S02]  /*2270*/  ISETP.GE.U32.AND.EX P2, PT, R85, RZ, PT, P2 ;  /* 0x000000ff5500720c */ /* 0x000fc40003f46120 */
[C---:B------:R-:W-:Y:S02]  /*2280*/  ISETP.GT.U32.AND.EX P5, PT, R85.reuse, RZ, PT, P5 ;  /* 0x000000ff5500720c */ /* 0x040fe40003fa4150 */
[----:B------:R-:W-:Y:S02]  /*2290*/  ISETP.GE.U32.AND.EX P4, PT, R85, RZ, PT, P4 ;  /* 0x000000ff5500720c */ /* 0x000fe40003f86140 */
[----:B------:R-:W-:Y:S02]  /*22a0*/  FSEL R85, R44, -INF , !P3 ;  /* 0xff8000002c557808 */ /* 0x000fe40005800000 */
[----:B------:R-:W-:Y:S02]  /*22b0*/  FSEL R46, R45, -INF , !P2 ;  /* 0xff8000002d2e7808 */ /* 0x000fe40005000000 */
[----:B------:R-:W-:Y:S02]  /*22c0*/  FSEL R84, R84, -INF , !P5 ;  /* 0xff80000054547808 */ /* 0x000fe40006800000 */
[----:B------:R-:W-:-:S02]  /*22d0*/  FSEL R47, R47, -INF , !P4 ;  /* 0xff8000002f2f7808 */ /* 0x000fc40006000000 */
[----:B------:R-:W-:Y:S02]  /*22e0*/  FMNMX R44, R80, R83, !PT ;  /* 0x00000053502c7209 */ /* 0x000fe40007800000 */
[----:B------:R-:W-:Y:S02]  /*22f0*/  FMNMX R45, R82, R81, !PT ;  /* 0x00000051522d7209 */ /* 0x000fe40007800000 */
[----:B------:R-:W-:Y:S02]  /*2300*/  FMNMX R86, R85, R46, !PT ;  /* 0x0000002e55567209 */ /* 0x000fe40007800000 */
[----:B------:R-:W-:Y:S01]  /*2310*/  FMNMX R87, R84, R47, !PT ;  /* 0x0000002f54577209 */ /* 0x000fe20007800000 */
[----:B------:R-:W0:Y:S04]  /*2320*/  SHFL.BFLY PT, R89, R44, 0x2, 0x1f ;  /* 0x0c401f002c597f89 */ /* 0x000e2800000e0000 */
[----:B------:R-:W1:Y:S04]  /*2330*/  SHFL.BFLY PT, R88, R45, 0x2, 0x1f ;  /* 0x0c401f002d587f89 */ /* 0x000e6800000e0000 */
[----:B------:R-:W2:Y:S04]  /*2340*/  SHFL.BFLY PT, R91, R86, 0x2, 0x1f ;  /* 0x0c401f00565b7f89 */ /* 0x000ea800000e0000 */
[----:B------:R-:W3:Y:S01]  /*2350*/  SHFL.BFLY PT, R94, R87, 0x2, 0x1f ;  /* 0x0c401f00575e7f89 */ /* 0x000ee200000e0000 */
[----:B0-----:R-:W-:-:S02]  /*2360*/  FMNMX R89, R44, R89, !PT ;  /* 0x000000592c597209 */ /* 0x001fc40007800000 */
[----:B-1----:R-:W-:Y:S02]  /*2370*/  FMNMX R90, R45, R88, !PT ;  /* 0x000000582d5a7209 */ /* 0x002fe40007800000 */
[----:B--2---:R-:W-:Y:S01]  /*2380*/  FMNMX R92, R86, R91, !PT ;  /* 0x0000005b565c7209 */ /* 0x004fe20007800000 */
[----:B------:R-:W0:Y:S01]  /*2390*/  SHFL.BFLY PT, R88, R89, 0x1, 0x1f ;  /* 0x0c201f0059587f89 */ /* 0x000e2200000e0000 */
[----:B---3--:R-:W-:-:S03]  /*23a0*/  FMNMX R94, R87, R94, !PT ;  /* 0x0000005e575e7209 */ /* 0x008fc60007800000 */
[----:B------:R-:W1:Y:S04]  /*23b0*/  SHFL.BFLY PT, R91, R90, 0x1, 0x1f ;  /* 0x0c201f005a5b7f89 */ /* 0x000e6800000e0000 */
[----:B------:R-:W2:Y:S04]  /*23c0*/  SHFL.BFLY PT, R93, R92, 0x1, 0x1f ;  /* 0x0c201f005c5d7f89 */ /* 0x000ea800000e0000 */
[----:B------:R-:W3:Y:S01]  /*23d0*/  SHFL.BFLY PT, R95, R94, 0x1, 0x1f ;  /* 0x0c201f005e5f7f89 */ /* 0x000ee200000e0000 */
[----:B0-----:R-:W-:Y:S02]  /*23e0*/  FMNMX R88, R89, R88, !PT ;  /* 0x0000005859587209 */ /* 0x001fe40007800000 */
[----:B-1----:R-:W-:-:S03]  /*23f0*/  FMNMX R91, R90, R91, !PT ;  /* 0x0000005b5a5b7209 */ /* 0x002fc60007800000 */
[----:B------:R-:W-:Y:S01]  /*2400*/  @P0 STS [R141+0x2000], R88 ;  /* 0x002000588d000388 */ /* 0x000fe20000000800 */
[----:B--2---:R-:W-:-:S03]  /*2410*/  FMNMX R158, R92, R93, !PT ;  /* 0x0000005d5c9e7209 */ /* 0x004fc60007800000 */
[----:B------:R-:W-:Y:S01]  /*2420*/  @P0 STS [R140+0x2000], R91 ;  /* 0x0020005b8c000388 */ /* 0x000fe20000000800 */
[----:B---3--:R-:W-:-:S03]  /*2430*/  FMNMX R95, R94, R95, !PT ;  /* 0x0000005f5e5f7209 */ /* 0x008fc60007800000 */
[----:B------:R-:W-:Y:S04]  /*2440*/  @P0 STS [R139+0x2000], R158 ;  /* 0x0020009e8b000388 */ /* 0x000fe80000000800 */
[----:B------:R-:W-:Y:S01]  /*2450*/  @P0 STS [R138+0x2000], R95 ;  /* 0x0020005f8a000388 */ /* 0x000fe20000000800 */
[----:B------:R-:W-:Y:S06]  /*2460*/  BAR.SYNC.DEFER_BLOCKING 0x0 ;  /* 0x0000000000007b1d */ /* 0x000fec0000010000 */
[----:B------:R-:W0:Y:S04]  /*2470*/  @!P6 LDS R9, [R149+0x2000] ;  /* 0x002000009509e984 */ /* 0x000e280000000800 */
[----:B0-----:R-:W0:Y:S02]  /*2480*/  SHFL.BFLY PT, R44, R9, 0x1, 0x1f ;  /* 0x0c201f00092c7f89 */ /* 0x001e2400000e0000 */
[----:B0-----:R-:W-:-:S05]  /*2490*/  FMNMX R44, R9, R44, !PT ;  /* 0x0000002c092c7209 */ /* 0x001fca0007800000 */
[----:B------:R-:W-:Y:S01]  /*24a0*/  @P1 STS [R149+0x2000], R44 ;  /* 0x0020002c95001388 */ /* 0x000fe20000000800 */
[----:B------:R-:W-:Y:S06]  /*24b0*/  BAR.SYNC.DEFER_BLOCKING 0x0 ;  /* 0x0000000000007b1d */ /* 0x000fec0000010000 */
[----:B------:R-:W0:Y:S04]  /*24c0*/  LDS R86, [R151+0x2000] ;  /* 0x0020000097567984 */ /* 0x000e280000000800 */
[----:B------:R-:W1:Y:S04]  /*24d0*/  LDS R94, [R134+0x2000] ;  /* 0x00200000865e7984 */ /* 0x000e680000000800 */
[----:B------:R-:W2:Y:S04]  /*24e0*/  LDS R88, [R133+0x2000] ;  /* 0x0020000085587984 */ /* 0x000ea80000000800 */
[----:B------:R-:W3:Y:S01]  /*24f0*/  LDS R87, [R132+0x2000] ;  /* 0x0020000084577984 */ /* 0x000ee20000000800 */
[----:B0-----:R-:W-:-:S05]  /*2500*/  FMNMX R95, R86, R5, !PT ;  /* 0x00000005565f7209 */ /* 0x001fca0007800000 */
[--C-:B------:R-:W-:Y:S01]  /*2510*/  FADD R80, R80, -R95.reuse ;  /* 0x8000005f50507221 */ /* 0x100fe20000000000 */
[----:B-1----:R-:W-:Y:S02]  /*2520*/  FMNMX R94, R94, R3, !PT ;  /* 0x000000035e5e7209 */ /* 0x002fe40007800000 */
[----:B--2---:R-:W-:Y:S01]  /*2530*/  FMNMX R93, R88, R11, !PT ;  /* 0x0000000b585d7209 */ /* 0x004fe20007800000 */
[----:B------:R-:W-:Y:S01]  /*2540*/  FMUL R80, R80, 1.4426950216293334961 ;  /* 0x3fb8aa3b50507820 */ /* 0x000fe20000400000 */
[----:B------:R-:W-:Y:S01]  /*2550*/  FADD R83, R83, -R95 ;  /* 0x8000005f53537221 */ /* 0x000fe20000000000 */
[----:B---3--:R-:W-:Y:S01]  /*2560*/  FMNMX R92, R87, R2, !PT ;  /* 0x00000002575c7209 */ /* 0x008fe20007800000 */
[--C-:B------:R-:W-:Y:S01]  /*2570*/  FADD R82, R82, -R94.reuse ;  /* 0x8000005e52527221 */ /* 0x100fe20000000000 */
[----:B------:R0:W-:Y:S01]  /*2580*/  MUFU.EX2 R44, R80 ;  /* 0x00000050002c7308 */ /* 0x0001e20000000800 */
[----:B------:R-:W-:Y:S01]  /*2590*/  FADD R81, R81, -R94 ;  /* 0x8000005e51517221 */ /* 0x000fe20000000000 */
[----:B------:R-:W-:Y:S01]  /*25a0*/  FMUL R83, R83, 1.4426950216293334961 ;  /* 0x3fb8aa3b53537820 */ /* 0x000fe20000400000 */
[--C-:B------:R-:W-:Y:S01]  /*25b0*/  FADD R84, R84, -R92.reuse ;  /* 0x8000005c54547221 */ /* 0x100fe20000000000 */
[----:B------:R-:W-:Y:S01]  /*25c0*/  FADD R47, R47, -R92 ;  /* 0x8000005c2f2f7221 */ /* 0x000fe20000000000 */
[----:B------:R-:W-:Y:S01]  /*25d0*/  FMUL R45, R82, 1.4426950216293334961 ;  /* 0x3fb8aa3b522d7820 */ /* 0x000fe20000400000 */
[--C-:B------:R-:W-:Y:S01]  /*25e0*/  FADD R85, R85, -R93.reuse ;  /* 0x8000005d55557221 */ /* 0x100fe20000000000 */
[----:B0-----:R-:W-:Y:S01]  /*25f0*/  FADD R80, R46, -R93 ;  /* 0x8000005d2e507221 */ /* 0x001fe20000000000 */
[----:B------:R-:W-:Y:S01]  /*2600*/  FMUL R82, R81, 1.4426950216293334961 ;  /* 0x3fb8aa3b51527820 */ /* 0x000fe20000400000 */
[----:B------:R-:W-:-:S02]  /*2610*/  FMUL R47, R47, 1.4426950216293334961 ;  /* 0x3fb8aa3b2f2f7820 */ /* 0x000fc40000400000 */
[----:B------:R-:W-:Y:S01]  /*2620*/  FMUL R81, R80, 1.4426950216293334961 ;  /* 0x3fb8aa3b50517820 */ /* 0x000fe20000400000 */
[----:B------:R-:W-:Y:S01]  /*2630*/  FMUL R80, R84, 1.4426950216293334961 ;  /* 0x3fb8aa3b54507820 */ /* 0x000fe20000400000 */
[----:B------:R-:W-:Y:S01]  /*2640*/  FMUL R85, R85, 1.4426950216293334961 ;  /* 0x3fb8aa3b55557820 */ /* 0x000fe20000400000 */
[----:B------:R-:W0:Y:S08]  /*2650*/  MUFU.EX2 R83, R83 ;  /* 0x0000005300537308 */ /* 0x000e300000000800 */
[----:B------:R-:W-:Y:S08]  /*2660*/  MUFU.EX2 R45, R45 ;  /* 0x0000002d002d7308 */ /* 0x000ff00000000800 */
[----:B------:R-:W1:Y:S08]  /*2670*/  MUFU.EX2 R82, R82 ;  /* 0x0000005200527308 */ /* 0x000e700000000800 */
[----:B------:R-:W-:Y:S08]  /*2680*/  MUFU.EX2 R46, R85 ;  /* 0x00000055002e7308 */ /* 0x000ff00000000800 */
[----:B------:R-:W2:Y:S08]  /*2690*/  MUFU.EX2 R81, R81 ;  /* 0x0000005100517308 */ /* 0x000eb00000000800 */
[----:B------:R-:W-:Y:S08]  /*26a0*/  MUFU.EX2 R80, R80 ;  /* 0x0000005000507308 */ /* 0x000ff00000000800 */
[----:B------:R-:W3:Y:S01]  /*26b0*/  MUFU.EX2 R47, R47 ;  /* 0x0000002f002f7308 */ /* 0x000ee20000000800 */
[----:B0-----:R-:W-:Y:S01]  /*26c0*/  FADD R86, R44, R83 ;  /* 0x000000532c567221 */ /* 0x001fe20000000000 */
[----:B-1----:R-:W-:Y:S01]  /*26d0*/  FADD R87, R45, R82 ;  /* 0x000000522d577221 */ /* 0x002fe20000000000 */
[----:B--2---:R-:W-:-:S03]  /*26e0*/  FADD R85, R46, R81 ;  /* 0x000000512e557221 */ /* 0x004fc60000000000 */
[----:B------:R-:W0:Y:S04]  /*26f0*/  SHFL.BFLY PT, R89, R86, 0x2, 0x1f ;  /* 0x0c401f0056597f89 */ /* 0x000e2800000e0000 */
[----:B------:R-:W1:Y:S01]  /*2700*/  SHFL.BFLY PT, R90, R87, 0x2, 0x1f ;  /* 0x0c401f00575a7f89 */ /* 0x000e6200000e0000 */
[----:B---3--:R-:W-:-:S03]  /*2710*/  FADD R88, R80, R47 ;  /* 0x0000002f50587221 */ /* 0x008fc60000000000 */
[----:B------:R-:W2:Y:S04]  /*2720*/  SHFL.BFLY PT, R158, R85, 0x2, 0x1f ;  /* 0x0c401f00559e7f89 */ /* 0x000ea800000e0000 */
[----:B------:R-:W3:Y:S01]  /*2730*/  SHFL.BFLY PT, R91, R88, 0x2, 0x1f ;  /* 0x0c401f00585b7f89 */ /* 0x000ee200000e0000 */
[----:B0-----:R-:W-:Y:S01]  /*2740*/  FADD R84, R86, R89 ;  /* 0x0000005956547221 */ /* 0x001fe20000000000 */
[----:B-1----:R-:W-:-:S04]  /*2750*/  FADD R90, R87, R90 ;  /* 0x0000005a575a7221 */ /* 0x002fc80000000000 */
[----:B------:R-:W0:Y:S01]  /*2760*/  SHFL.BFLY PT, R89, R84, 0x1, 0x1f ;  /* 0x0c201f0054597f89 */ /* 0x000e2200000e0000 */
[----:B--2---:R-:W-:Y:S01]  /*2770*/  FADD R158, R85, R158 ;  /* 0x0000009e559e7221 */ /* 0x004fe20000000000 */
[----:B---3--:R-:W-:-:S04]  /*2780*/  FADD R157, R88, R91 ;  /* 0x0000005b589d7221 */ /* 0x008fc80000000000 */
[----:B------:R-:W1:Y:S04]  /*2790*/  SHFL.BFLY PT, R153, R158, 0x1, 0x1f ;  /* 0x0c201f009e997f89 */ /* 0x000e6800000e0000 */
[----:B------:R-:W2:Y:S04]  /*27a0*/  SHFL.BFLY PT, R91, R90, 0x1, 0x1f ;  /* 0x0c201f005a5b7f89 */ /* 0x000ea800000e0000 */
[----:B------:R-:W3:Y:S01]  /*27b0*/  SHFL.BFLY PT, R86, R157, 0x1, 0x1f ;  /* 0x0c201f009d567f89 */ /* 0x000ee200000e0000 */
[----:B------:R-:W-:Y:S01]  /*27c0*/  BAR.SYNC.DEFER_BLOCKING 0x0 ;  /* 0x0000000000007b1d */ /* 0x000fe20000010000 */
[----:B0-----:R-:W-:Y:S01]  /*27d0*/  FADD R89, R84, R89 ;  /* 0x0000005954597221 */ /* 0x001fe20000000000 */
[----:B-1----:R-:W-:Y:S01]  /*27e0*/  FADD R153, R158, R153 ;  /* 0x000000999e997221 */ /* 0x002fe20000000000 */
[----:B--2---:R-:W-:Y:S01]  /*27f0*/  FADD R91, R90, R91 ;  /* 0x0000005b5a5b7221 */ /* 0x004fe20000000000 */
[----:B---3--:R-:W-:-:S02]  /*2800*/  FADD R87, R157, R86 ;  /* 0x000000569d577221 */ /* 0x008fc40000000000 */
[----:B------:R-:W-:Y:S04]  /*2810*/  @P0 STS [R141+0x2000], R89 ;  /* 0x002000598d000388 */ /* 0x000fe80000000800 */
[----:B------:R-:W-:Y:S04]  /*2820*/  @P0 STS [R140+0x2000], R91 ;  /* 0x0020005b8c000388 */ /* 0x000fe80000000800 */
[----:B------:R-:W-:Y:S04]  /*2830*/  @P0 STS [R139+0x2000], R153 ;  /* 0x002000998b000388 */ /* 0x000fe80000000800 */
[----:B------:R-:W-:Y:S01]  /*2840*/  @P0 STS [R138+0x2000], R87 ;  /* 0x002000578a000388 */ /* 0x000fe20000000800 */
[----:B------:R-:W-:Y:S06]  /*2850*/  BAR.SYNC.DEFER_BLOCKING 0x0 ;  /* 0x0000000000007b1d */ /* 0x000fec0000010000 */
[----:B------:R-:W0:Y:S04]  /*2860*/  @!P6 LDS R4, [R149+0x2000] ;  /* 0x002000009504e984 */ /* 0x000e280000000800 */
[----:B0-----:R-:W0:Y:S02]  /*2870*/  SHFL.BFLY PT, R85, R4, 0x1, 0x1f ;  /* 0x0c201f0004557f89 */ /* 0x001e2400000e0000 */
[----:B0-----:R-:W-:-:S05]  /*2880*/  FADD R90, R4, R85 ;  /* 0x00000055045a7221 */ /* 0x001fca0000000000 */
[----:B------:R-:W-:Y:S01]  /*2890*/  @P1 STS [R149+0x2000], R90 ;  /* 0x0020005a95001388 */ /* 0x000fe20000000800 */
[----:B------:R-:W-:Y:S01]  /*28a0*/  BAR.SYNC.DEFER_BLOCKING 0x0 ;  /* 0x0000000000007b1d */ /* 0x000fe20000010000 */
[----:B------:R-:W-:-:S04]  /*28b0*/  FADD R3, -R94, R3 ;  /* 0x000000035e037221 */ /* 0x000fc80000000100 */
[----:B------:R-:W-:Y:S01]  /*28c0*/  FMUL R85, R3, 1.4426950216293334961 ;  /* 0x3fb8aa3b03557820 */ /* 0x000fe20000400000 */
[----:B------:R-:W-:Y:S01]  /*28d0*/  FADD R3, -R93, R11 ;  /* 0x0000000b5d037221 */ /* 0x000fe20000000100 */
[----:B------:R-:W-:-:S03]  /*28e0*/  FADD R5, -R95, R5 ;  /* 0x000000055f057221 */ /* 0x000fc60000000100 */
[----:B------:R-:W-:Y:S01]  /*28f0*/  FMUL R11, R3, 1.4426950216293334961 ;  /* 0x3fb8aa3b030b7820 */ /* 0x000fe20000400000 */
[----:B------:R-:W-:Y:S01]  /*2900*/  FADD R3, -R92, R2 ;  /* 0x000000025c037221 */ /* 0x000fe20000000100 */
[----:B------:R-:W-:Y:S04]  /*2910*/  LDS R88, [R151+0x2000] ;  /* 0x0020000097587984 */ /* 0x000fe80000000800 */
[----:B------:R-:W0:Y:S04]  /*2920*/  LDS R89, [R134+0x2000] ;  /* 0x0020000086597984 */ /* 0x000e280000000800 */
[----:B------:R-:W-:Y:S04]  /*2930*/  LDS R86, [R133+0x2000] ;  /* 0x0020000085567984 */ /* 0x000fe80000000800 */
[----:B------:R-:W1:Y:S01]  /*2940*/  LDS R87, [R132+0x2000] ;  /* 0x0020000084577984 */ /* 0x000e620000000800 */
[----:B------:R-:W-:Y:S01]  /*2950*/  FMUL R3, R3, 1.4426950216293334961 ;  /* 0x3fb8aa3b03037820 */ /* 0x000fe20000400000 */
[----:B------:R-:W-:Y:S01]  /*2960*/  FMUL R5, R5, 1.4426950216293334961 ;  /* 0x3fb8aa3b05057820 */ /* 0x000fe20000400000 */
[----:B------:R-:W-:Y:S08]  /*2970*/  MUFU.EX2 R85, R85 ;  /* 0x0000005500557308 */ /* 0x000ff00000000800 */
[----:B------:R-:W2:Y:S08]  /*2980*/  MUFU.EX2 R84, R5 ;  /* 0x0000000500547308 */ /* 0x000eb00000000800 */
[----:B------:R-:W-:Y:S08]  /*2990*/  MUFU.EX2 R2, R11 ;  /* 0x0000000b00027308 */ /* 0x000ff00000000800 */
[----:B------:R-:W1:Y:S01]  /*29a0*/  MUFU.EX2 R3, R3 ;  /* 0x0000000300037308 */ /* 0x000e620000000800 */
[C---:B--2---:R-:W-:Y:S01]  /*29b0*/  FMUL R76, R84.reuse, R76 ;  /* 0x0000004c544c7220 */ /* 0x044fe20000400000 */
[C---:B------:R-:W-:Y:S01]  /*29c0*/  FMUL R77, R84.reuse, R77 ;  /* 0x0000004d544d7220 */ /* 0x040fe20000400000 */
[C---:B------:R-:W-:Y:S01]  /*29d0*/  FMUL R72, R84.reuse, R72 ;  /* 0x0000004854487220 */ /* 0x040fe20000400000 */
[----:B------:R-:W-:Y:S01]  /*29e0*/  FMUL R73, R84, R73 ;  /* 0x0000004954497220 */ /* 0x000fe20000400000 */
[----:B0-----:R-:W-:-:S02]  /*29f0*/  FFMA2 R12, R12.F32x2.HI_LO, R84.F32x2.HI_LO, R88.F32x2.HI_LO ;  /* 0x000000540c0c7249 */ /* 0x001fc40000000058 */
[C---:B------:R-:W-:Y:S01]  /*2a00*/  FMUL R48, R84.reuse, R48 ;  /* 0x0000003054307220 */ /* 0x040fe20000400000 */
[C---:B------:R-:W-:Y:S01]  /*2a10*/  FMUL R49, R84.reuse, R49 ;  /* 0x0000003154317220 */ /* 0x040fe20000400000 */
[C---:B------:R-:W-:Y:S01]  /*2a20*/  FMUL R52, R84.reuse, R52 ;  /* 0x0000003454347220 */ /* 0x040fe20000400000 */
[----:B------:R-:W-:Y:S01]  /*2a30*/  FMUL R53, R84, R53 ;  /* 0x0000003554357220 */ /* 0x000fe20000400000 */
[C---:B------:R-:W-:Y:S01]  /*2a40*/  FMUL R78, R85.reuse, R78 ;  /* 0x0000004e554e7220 */ /* 0x040fe20000400000 */
[C---:B------:R-:W-:Y:S01]  /*2a50*/  FMUL R79, R85.reuse, R79 ;  /* 0x0000004f554f7220 */ /* 0x040fe20000400000 */
[C---:B------:R-:W-:Y:S01]  /*2a60*/  FMUL R74, R85.reuse, R74 ;  /* 0x0000004a554a7220 */ /* 0x040fe20000400000 */
[C---:B------:R-:W-:Y:S01]  /*2a70*/  FMUL R75, R85.reuse, R75 ;  /* 0x0000004b554b7220 */ /* 0x040fe20000400000 */
[C---:B------:R-:W-:Y:S01]  /*2a80*/  FMUL R50, R85.reuse, R50 ;  /* 0x0000003255327220 */ /* 0x040fe20000400000 */
[----:B------:R-:W-:Y:S01]  /*2a90*/  FMUL R51, R85, R51 ;  /* 0x0000003355337220 */ /* 0x000fe20000400000 */
[----:B-1----:R-:W-:-:S02]  /*2aa0*/  FFMA2 R42, R42.F32x2.HI_LO, R2.F32x2.HI_LO, R86.F32x2.HI_LO ;  /* 0x000000022a2a7249 */ /* 0x002fc40000000056 */
[----:B------:R-:W-:-:S04]  /*2ab0*/  IMAD.WIDE R86, R6, 0x2, R98 ;  /* 0x0000000206567825 */ /* 0x000fc800078e0262 */
[C---:B------:R-:W-:Y:S01]  /*2ac0*/  FMUL R54, R85.reuse, R54 ;  /* 0x0000003655367220 */ /* 0x040fe20000400000 */
[----:B------:R-:W-:Y:S01]  /*2ad0*/  FMUL R55, R85, R55 ;  /* 0x0000003755377220 */ /* 0x000fe20000400000 */
[----:B------:R-:W-:Y:S01]  /*2ae0*/  FMUL R56, R2, R56 ;  /* 0x0000003802387220 */ /* 0x000fe20000400000 */
[----:B------:R-:W-:-:S04]  /*2af0*/  IMAD.WIDE R84, R6, 0x2, R100 ;  /* 0x0000000206547825 */ /* 0x000fc800078e0264 */
[C---:B------:R-:W-:Y:S01]  /*2b00*/  FMUL R57, R2.reuse, R57 ;  /* 0x0000003902397220 */ /* 0x040fe20000400000 */
[C---:B------:R-:W-:Y:S01]  /*2b10*/  FMUL R60, R2.reuse, R60 ;  /* 0x0000003c023c7220 */ /* 0x040fe20000400000 */
[C---:B------:R-:W-:Y:S01]  /*2b20*/  FMUL R61, R2.reuse, R61 ;  /* 0x0000003d023d7220 */ /* 0x040fe20000400000 */
        /* <DEDUP_REMOVED lines=9> */
[C---:B------:R-:W-:Y:S01]  /*2bc0*/  FMUL R67, R3.reuse, R67 ;  /* 0x0000004303437220 */ /* 0x040fe20000400000 */
[C---:B------:R-:W-:Y:S01]  /*2bd0*/  FMUL R70, R3.reuse, R70 ;  /* 0x0000004603467220 */ /* 0x040fe20000400000 */
[----:B------:R-:W-:Y:S01]  /*2be0*/  FMUL R71, R3, R71 ;  /* 0x0000004703477220 */ /* 0x000fe20000400000 */
[C---:B------:R-:W-:Y:S01]  /*2bf0*/  IMAD.WIDE R2, R6.reuse, 0x2, R96 ;  /* 0x0000000206027825 */ /* 0x040fe200078e0260 */
[----:B------:R0:W2:Y:S04]  /*2c00*/  LDG.E.U16 R5, desc[UR10][R84.64] ;  /* 0x0000000a54057981 */ /* 0x0000a8000c1e1500 */
[----:B------:R1:W3:Y:S04]  /*2c10*/  LDG.E.U16 R11, desc[UR10][R86.64] ;  /* 0x0000000a560b7981 */ /* 0x0002e8000c1e1500 */
[----:B------:R4:W5:Y:S01]  /*2c20*/  LDG.E.U16 R88, desc[UR10][R2.64] ;  /* 0x0000000a02587981 */ /* 0x000962000c1e1500 */
[----:B0-----:R-:W-:-:S04]  /*2c30*/  IMAD.WIDE R84, R6, 0x2, R20 ;  /* 0x0000000206547825 */ /* 0x001fc800078e0214 */
[C---:B-1----:R-:W-:Y:S01]  /*2c40*/  IMAD.WIDE R86, R6.reuse, 0x2, R22 ;  /* 0x0000000206567825 */ /* 0x042fe200078e0216 */
[----:B------:R0:W5:Y:S03]  /*2c50*/  LDG.E.U16 R89, desc[UR10][R84.64] ;  /* 0x0000000a54597981 */ /* 0x000166000c1e1500 */
[C---:B----4-:R-:W-:Y:S01]  /*2c60*/  IMAD.WIDE R2, R6.reuse, 0x2, R24 ;  /* 0x0000000206027825 */ /* 0x050fe200078e0218 */
[----:B------:R1:W4:Y:S04]  /*2c70*/  LDG.E.U16 R90, desc[UR10][R86.64] ;  /* 0x0000000a565a7981 */ /* 0x000328000c1e1500 */
[----:B------:R1:W4:Y:S01]  /*2c80*/  LDG.E.U16 R91, desc[UR10][R2.64] ;  /* 0x0000000a025b7981 */ /* 0x000322000c1e1500 */
[----:B0-----:R-:W-:-:S04]  /*2c90*/  IMAD.WIDE R84, R6, 0x2, R26 ;  /* 0x0000000206547825 */ /* 0x001fc800078e021a */
[C---:B-1----:R-:W-:Y:S01]  /*2ca0*/  IMAD.WIDE R86, R6.reuse, 0x2, R16 ;  /* 0x0000000206567825 */ /* 0x042fe200078e0210 */
[----:B------:R0:W4:Y:S03]  /*2cb0*/  LDG.E.U16 R153, desc[UR10][R84.64] ;  /* 0x0000000a54997981 */ /* 0x000126000c1e1500 */
[C---:B------:R-:W-:Y:S02]  /*2cc0*/  IMAD.WIDE R2, R6.reuse, 0x2, R28 ;  /* 0x0000000206027825 */ /* 0x040fe400078e021c */
[----:B------:R-:W4:Y:S02]  /*2cd0*/  LDG.E.U16 R86, desc[UR10][R86.64] ;  /* 0x0000000a56567981 */ /* 0x000f24000c1e1500 */
[C---:B0-----:R-:W-:Y:S02]  /*2ce0*/  IMAD.WIDE R84, R6.reuse, 0x2, R30 ;  /* 0x0000000206547825 */ /* 0x041fe400078e021e */
[----:B------:R0:W4:Y:S04]  /*2cf0*/  LDG.E.U16 R87, desc[UR10][R2.64] ;  /* 0x0000000a02577981 */ /* 0x000128000c1e1500 */
[----:B------:R-:W4:Y:S01]  /*2d00*/  LDG.E.U16 R84, desc[UR10][R84.64] ;  /* 0x0000000a54547981 */ /* 0x000f22000c1e1500 */
[----:B0-----:R-:W-:-:S05]  /*2d10*/  IMAD.WIDE R2, R6, 0x2, R32 ;  /* 0x0000000206027825 */ /* 0x001fca00078e0220 */
[----:B------:R0:W4:Y:S02]  /*2d20*/  LDG.E.U16 R85, desc[UR10][R2.64] ;  /* 0x0000000a02557981 */ /* 0x000124000c1e1500 */
        /* <DEDUP_REMOVED lines=8> */
[----:B0-----:R-:W-:-:S06]  /*2db0*/  IMAD.WIDE R2, R6, 0x2, R18 ;  /* 0x0000000206027825 */ /* 0x001fcc00078e0212 */
[----:B------:R0:W4:Y:S01]  /*2dc0*/  LDG.E.U16 R2, desc[UR10][R2.64] ;  /* 0x0000000a02027981 */ /* 0x000122000c1e1500 */
[----:B------:R-:W-:Y:S01]  /*2dd0*/  BAR.SYNC.DEFER_BLOCKING 0x0 ;  /* 0x0000000000007b1d */ /* 0x000fe20000010000 */
[----:B------:R-:W-:Y:S02]  /*2de0*/  F2FP.BF16.F32.PACK_AB R44, R83, R44 ;  /* 0x0000002c532c723e */ /* 0x000fe400000010ff */
[----:B------:R-:W-:Y:S02]  /*2df0*/  F2FP.BF16.F32.PACK_AB R45, R82, R45 ;  /* 0x0000002d522d723e */ /* 0x000fe400000010ff */
[----:B------:R-:W-:Y:S01]  /*2e00*/  F2FP.BF16.F32.PACK_AB R46, R81, R46 ;  /* 0x0000002e512e723e */ /* 0x000fe200000010ff */
[----:B------:R-:W-:Y:S01]  /*2e10*/  UIADD3 UR4, UP0, UPT, UR4, 0x10, URZ ;  /* 0x0000001004047890 */ /* 0x000fe2000ff1e0ff */
[----:B------:R-:W-:Y:S01]  /*2e20*/  F2FP.BF16.F32.PACK_AB R47, R47, R80 ;  /* 0x000000502f2f723e */ /* 0x000fe200000010ff */
[----:B0-----:R-:W0:Y:S02]  /*2e30*/  LDC R3, c[0x0][0x3d4] ;  /* 0x0000f500ff037b82 */ /* 0x001e240000000800 */
[----:B------:R-:W-:-:S02]  /*2e40*/  UIADD3.X UR5, UPT, UPT, URZ, UR5, URZ, UP0, !UPT ;  /* 0x00000005ff057290 */ /* 0x000fc400087fe4ff */
[----:B------:R-:W-:Y:S01]  /*2e50*/  ISETP.LE.U32.AND P2, PT, R165, UR4, PT ;  /* 0x00000004a5007c0c */ /* 0x000fe2000bf43070 */
[----:B0-----:R-:W-:Y:S02]  /*2e60*/  IMAD R6, R3, 0x10, R6 ;  /* 0x0000001003067824 */ /* 0x001fe400078e0206 */
[----:B------:R-:W-:Y:S01]  /*2e70*/  IMAD.MOV.U32 R3, RZ, RZ, R94 ;  /* 0x000000ffff037224 */ /* 0x000fe200078e005e */
[----:B--2---:R0:W-:Y:S04]  /*2e80*/  STS.U16 [R0+UR6+0x2000], R5 ;  /* 0x0020000500007988 */ /* 0x0041e80008000406 */
[----:B---3--:R-:W-:Y:S04]  /*2e90*/  STS.U16 [R0+UR6+0x2100], R11 ;  /* 0x0021000b00007988 */ /* 0x008fe80008000406 */
[----:B-----5:R-:W-:Y:S01]  /*2ea0*/  STS.U16 [R0+UR6+0x2200], R88 ;  /* 0x0022005800007988 */ /* 0x020fe20008000406 */
[----:B0-----:R-:W0:Y:S03]  /*2eb0*/  LDC R5, c[0x0][0x3c4] ;  /* 0x0000f100ff057b82 */ /* 0x001e260000000800 */
        /* <DEDUP_REMOVED lines=13> */
[----:B------:R-:W-:Y:S01]  /*2f90*/  STSM.16.M88.4 [R147+0x3000], R44 ;  /* 0x0030002c93007844 */ /* 0x000fe20000000200 */
[----:B------:R-:W-:Y:S06]  /*2fa0*/  BAR.SYNC.DEFER_BLOCKING 0x0 ;  /* 0x0000000000007b1d */ /* 0x000fec0000010000 */
[----:B------:R-:W-:Y:S04]  /*2fb0*/  LDSM.16.M88.4 R88, [R137+UR6+0x3000] ;  /* 0x003000068958783b */ /* 0x000fe80008000200 */
[----:B------:R-:W2:Y:S04]  /*2fc0*/  LDSM.16.M88.4 R84, [R136+0x2000] ;  /* 0x002000008854783b */ /* 0x000ea80000000200 */
[----:B------:R-:W3:Y:S04]  /*2fd0*/  LDSM.16.M88.4 R44, [R136+0x2800] ;  /* 0x00280000882c783b */ /* 0x000ee80000000200 */
[----:B------:R-:W4:Y:S01]  /*2fe0*/  LDSM.16.M88.4 R80, [R137+UR6+0x3200] ;  /* 0x003200068950783b */ /* 0x000f220008000200 */
[----:B-1----:R-:W-:-:S05]  /*2ff0*/  IMAD.U32 R2, RZ, RZ, UR5 ;  /* 0x00000005ff027e24 */ /* 0x002fca000f8e00ff */
[----:B------:R-:W-:Y:S01]  /*3000*/  ISETP.GE.U32.AND.EX P2, PT, R2, RZ, PT, P2 ;  /* 0x000000ff0200720c */ /* 0x000fe20003f46120 */
[----:B0-----:R-:W-:Y:S01]  /*3010*/  IMAD R10, R5, 0x10, R10 ;  /* 0x00000010050a7824 */ /* 0x001fe200078e020a */
[----:B------:R-:W-:Y:S01]  /*3020*/  MOV R2, R92 ;  /* 0x0000005c00027202 */ /* 0x000fe20000000f00 */
[----:B------:R-:W-:Y:S02]  /*3030*/  IMAD.MOV.U32 R5, RZ, RZ, R95 ;  /* 0x000000ffff057224 */ /* 0x000fe400078e005f */
[----:B------:R-:W-:Y:S01]  /*3040*/  IMAD.MOV.U32 R11, RZ, RZ, R93 ;  /* 0x000000ffff0b7224 */ /* 0x000fe200078e005d */
[C---:B--2---:R-:W-:Y:S08]  /*3050*/  HMMA.16816.F32.BF16 R76, R88.reuse, R84, R76 ;  /* 0x00000054584c723c */ /* 0x044ff0000004184c */
[C---:B------:R-:W-:Y:S08]  /*3060*/  HMMA.16816.F32.BF16 R72, R88.reuse, R86, R72 ;  /* 0x000000565848723c */ /* 0x040ff00000041848 */
[C---:B---3--:R-:W-:Y:S08]  /*3070*/  HMMA.16816.F32.BF16 R48, R88.reuse, R44, R48 ;  /* 0x0000002c5830723c */ /* 0x048ff00000041830 */
[----:B------:R-:W-:Y:S08]  /*3080*/  HMMA.16816.F32.BF16 R52, R88, R46, R52 ;  /* 0x0000002e5834723c */ /* 0x000ff00000041834 */
[C---:B----4-:R-:W-:Y:S08]  /*3090*/  HMMA.16816.F32.BF16 R56, R80.reuse, R84, R56 ;  /* 0x000000545038723c */ /* 0x050ff00000041838 */
[C---:B------:R-:W-:Y:S08]  /*30a0*/  HMMA.16816.F32.BF16 R60, R80.reuse, R86, R60 ;  /* 0x00000056503c723c */ /* 0x040ff0000004183c */
[C---:B------:R-:W-:Y:S08]  /*30b0*/  HMMA.16816.F32.BF16 R64, R80.reuse, R44, R64 ;  /* 0x0000002c5040723c */ /* 0x040ff00000041840 */
[----:B------:R-:W-:Y:S01]  /*30c0*/  HMMA.16816.F32.BF16 R68, R80, R46, R68 ;  /* 0x0000002e5044723c */ /* 0x000fe20000041844 */
[----:B------:R-:W-:-:S04]  /*30d0*/  NOP ;  /* 0x0000000000007918 */ /* 0x000fc80000000000 */
[----:B------:R-:W-:-:S15]  /*30e0*/  @!P2 BRA `(.L_x_1) ;  /* 0xffffffe80098a947 */ /* 0x000fde000383ffff */
.L_x_0:
[----:B------:R-:W0:Y:S01]  /*30f0*/  S2R R0, SR_TID.X ;  /* 0x0000000000007919 */ /* 0x000e220000002100 */
[----:B------:R-:W1:Y:S01]  /*3100*/  S2UR UR5, SR_CgaCtaId ;  /* 0x00000000000579c3 */ /* 0x000e620000008800 */
[C---:B------:R-:W-:Y:S01]  /*3110*/  FSETP.GT.AND P2, PT, |R13|.reuse, 8.50705917302346158658e+37, PT ;  /* 0x7e8000000d00780b */ /* 0x040fe20003f44200 */
[----:B------:R-:W-:Y:S01]  /*3120*/  UMOV UR4, 0x400 ;  /* 0x0000040000047882 */ /* 0x000fe20000000000 */
[C---:B------:R-:W-:Y:S01]  /*3130*/  FSETP.GEU.AND P3, PT, |R13|.reuse, 1.175494350822287508e-38, PT ;  /* 0x008000000d00780b */ /* 0x040fe20003f6e200 */
[----:B------:R-:W-:Y:S01]  /*3140*/  IMAD.MOV.U32 R17, RZ, RZ, R43 ;  /* 0x000000ffff117224 */ /* 0x000fe200078e002b */
[----:B------:R-:W-:Y:S01]  /*3150*/  FSETP.GEU.AND P6, PT, R13, 1.175494350822287508e-38, PT ;  /* 0x008000000d00780b */ /* 0x000fe20003fce000 */
[----:B------:R-:W-:Y:S01]  /*3160*/  IMAD.MOV.U32 R19, RZ, RZ, R42 ;  /* 0x000000ffff137224 */ /* 0x000fe200078e002a */
[----:B------:R-:W-:Y:S01]  /*3170*/  FSETP.GT.AND P1, PT, |R12|, 8.50705917302346158658e+37, PT ;  /* 0x7e8000000c00780b */ /* 0x000fe20003f24200 */
[----:B------:R-:W-:Y:S01]  /*3180*/  IMAD.MOV.U32 R44, RZ, RZ, R49 ;  /* 0x000000ffff2c7224 */ /* 0x000fe200078e0031 */
[----:B------:R-:W-:Y:S01]  /*3190*/  FSEL R10, RZ, -23, P6 ;  /* 0xc1b80000ff0a7808 */ /* 0x000fe20003000000 */
[----:B------:R-:W-:Y:S01]  /*31a0*/  BAR.SYNC.DEFER_BLOCKING 0x0 ;  /* 0x0000000000007b1d */ /* 0x000fe20000010000 */
[----:B------:R-:W-:-:S02]  /*31b0*/  FSETP.GEU.AND P5, PT, |R17|, 1.175494350822287508e-38, PT ;  /* 0x008000001100780b */ /* 0x000fc40003fae200 */
[----:B------:R-:W-:Y:S01]  /*31c0*/  FSETP.GEU.AND P4, PT, R17, 1.175494350822287508e-38, PT ;  /* 0x008000001100780b */ /* 0x000fe20003f8e000 */
[----:B------:R-:W-:Y:S01]  /*31d0*/  @P2 FMUL R55, R55, 0.25 ;  /* 0x3e80000037372820 */ /* 0x000fe20000400000 */
[----:B------:R-:W-:Y:S01]  /*31e0*/  @P2 FMUL R54, R54, 0.25 ;  /* 0x3e80000036362820 */ /* 0x000fe20000400000 */
[----:B------:R-:W-:Y:S01]  /*31f0*/  @P2 FMUL R51, R51, 0.25 ;  /* 0x3e80000033332820 */ /* 0x000fe20000400000 */
[----:B------:R-:W-:Y:S01]  /*3200*/  @P2 FMUL R50, R50, 0.25 ;  /* 0x3e80000032322820 */ /* 0x000fe20000400000 */
[----:B------:R-:W-:Y:S01]  /*3210*/  @P2 FMUL R75, R75, 0.25 ;  /* 0x3e8000004b4b2820 */ /* 0x000fe20000400000 */
[----:B------:R-:W-:Y:S01]  /*3220*/  @P2 FMUL R74, R74, 0.25 ;  /* 0x3e8000004a4a2820 */ /* 0x000fe20000400000 */
[----:B------:R-:W-:Y:S01]  /*3230*/  @P2 FMUL R79, R79, 0.25 ;  /* 0x3e8000004f4f2820 */ /* 0x000fe20000400000 */
[----:B------:R-:W-:Y:S01]  /*3240*/  @P2 FMUL R78, R78, 0.25 ;  /* 0x3e8000004e4e2820 */ /* 0x000fe20000400000 */
[----:B------:R-:W-:Y:S01]  /*3250*/  @!P3 FMUL R55, R55, 16777216 ;  /* 0x4b8000003737b820 */ /* 0x000fe20000400000 */
[----:B------:R-:W-:Y:S01]  /*3260*/  @!P3 FMUL R54, R54, 16777216 ;  /* 0x4b8000003636b820 */ /* 0x000fe20000400000 */
[----:B-1----:R-:W-:Y:S01]  /*3270*/  ULEA UR6, UR5, UR4, 0x18 ;  /* 0x0000000405067291 */ /* 0x002fe2000f8ec0ff */
[----:B------:R-:W-:Y:S01]  /*3280*/  @!P3 FMUL R51, R51, 16777216 ;  /* 0x4b8000003333b820 */ /* 0x000fe20000400000 */
[----:B------:R-:W-:Y:S01]  /*3290*/  @!P3 FMUL R50, R50, 16777216 ;  /* 0x4b8000003232b820 */ /* 0x000fe20000400000 */
[----:B------:R-:W-:Y:S01]  /*32a0*/  @!P3 FMUL R75, R75, 16777216 ;  /* 0x4b8000004b4bb820 */ /* 0x000fe20000400000 */
[----:B------:R-:W-:Y:S01]  /*32b0*/  @!P3 FMUL R74, R74, 16777216 ;  /* 0x4b8000004a4ab820 */ /* 0x000fe20000400000 */
[----:B------:R-:W-:Y:S01]  /*32c0*/  @!P3 FMUL R79, R79, 16777216 ;  /* 0x4b8000004f4fb820 */ /* 0x000fe20000400000 */
[----:B------:R-:W-:Y:S01]  /*32d0*/  @!P3 FMUL R78, R78, 16777216 ;  /* 0x4b8000004e4eb820 */ /* 0x000fe20000400000 */
[C---:B0-----:R-:W-:Y:S01]  /*32e0*/  IMAD.SHL.U32 R2, R0.reuse, 0x4, RZ ;  /* 0x0000000400027824 */ /* 0x041fe200078e00ff */
[----:B------:R-:W-:Y:S01]  /*32f0*/  SHF.R.S32.HI R3, RZ, 0x4, R0 ;  /* 0x00000004ff037819 */ /* 0x000fe20000011400 */
[C---:B------:R-:W-:Y:S01]  /*3300*/  IMAD.SHL.U32 R9, R0.reuse, 0x8, RZ ;  /* 0x0000000800097824 */ /* 0x040fe200078e00ff */
[C---:B------:R-:W-:Y:S01]  /*3310*/  LOP3.LUT R11, R0.reuse, 0x60, RZ, 0xc0, !PT ;  /* 0x00000060000b7812 */ /* 0x040fe200078ec0ff */
[----:B------:R-:W-:Y:S01]  /*3320*/  IMAD.SHL.U32 R5, R0, 0x10, RZ ;  /* 0x0000001000057824 */ /* 0x000fe200078e00ff */
[----:B------:R-:W-:Y:S01]  /*3330*/  LOP3.LUT R2, R2, 0x38, RZ, 0xc0, !PT ;  /* 0x0000003802027812 */ /* 0x000fe200078ec0ff */
[C---:B------:R-:W-:Y:S01]  /*3340*/  IMAD.SHL.U32 R4, R0.reuse, 0x200, RZ ;  /* 0x0000020000047824 */ /* 0x040fe200078e00ff */
[----:B------:R-:W-:Y:S01]  /*3350*/  SGXT R3, R3, 0x1 ;  /* 0x000000010303781a */ /* 0x000fe20000000200 */
[----:B------:R-:W-:Y:S01]  /*3360*/  @P1 FMUL R53, R53, 0.25 ;  /* 0x3e80000035351820 */ /* 0x000fe20000400000 */
[----:B------:R-:W-:Y:S01]  /*3370*/  LOP3.LUT R9, R9, 0x180, RZ, 0xc0, !PT ;  /* 0x0000018009097812 */ /* 0x000fe200078ec0ff */
[----:B------:R-:W-:Y:S01]  /*3380*/  IMAD R11, R11, 0x10, R2 ;  /* 0x000000100b0b7824 */ /* 0x000fe200078e0202 */
[----:B------:R-:W-:Y:S01]  /*3390*/  LOP3.LUT R7, R5, 0x70, RZ, 0xc0, !PT ;  /* 0x0000007005077812 */ /* 0x000fe200078ec0ff */
[----:B------:R-:W-:Y:S01]  /*33a0*/  IMAD.SHL.U32 R2, R0, 0x40, RZ ;  /* 0x0000004000027824 */ /* 0x000fe200078e00ff */
[----:B------:R-:W-:Y:S01]  /*33b0*/  LOP3.LUT R3, R3, 0x840, RZ, 0xc0, !PT ;  /* 0x0000084003037812 */ /* 0x000fe200078ec0ff */
[----:B------:R-:W-:Y:S01]  /*33c0*/  @P1 FMUL R52, R52, 0.25 ;  /* 0x3e80000034341820 */ /* 0x000fe20000400000 */
[----:B------:R-:W-:Y:S01]  /*33d0*/  LOP3.LUT R6, R9, 0x48, R0, 0xf8, !PT ;  /* 0x0000004809067812 */ /* 0x000fe200078ef800 */
[----:B------:R-:W-:Y:S01]  /*33e0*/  @P1 FMUL R44, R44, 0.25 ;  /* 0x3e8000002c2c1820 */ /* 0x000fe20000400000 */
[----:B------:R-:W-:Y:S01]  /*33f0*/  LOP3.LUT R5, R7, 0x1800, R4, 0xf8, !PT ;  /* 0x0000180007057812 */ /* 0x000fe200078ef804 */
[----:B------:R-:W-:Y:S01]  /*3400*/  @P1 FMUL R48, R48, 0.25 ;  /* 0x3e80000030301820 */ /* 0x000fe20000400000 */
[----:B------:R-:W-:Y:S01]  /*3410*/  LOP3.LUT R4, R3, 0x40, R2, 0x78, !PT ;  /* 0x0000004003047812 */ /* 0x000fe200078e7802 */
[----:B------:R-:W-:Y:S01]  /*3420*/  @P1 FMUL R73, R73, 0.25 ;  /* 0x3e80000049491820 */ /* 0x000fe20000400000 */
[----:B------:R-:W-:Y:S01]  /*3430*/  LOP3.LUT R2, R5, R6, RZ, 0x3c, !PT ;  /* 0x0000000605027212 */ /* 0x000fe200078e3cff */
[----:B------:R-:W-:Y:S01]  /*3440*/  FMUL R5, R13, 8388608 ;  /* 0x4b0000000d057820 */ /* 0x000fe20000400000 */
[----:B------:R-:W-:Y:S01]  /*3450*/  SHF.R.U32.HI R3, RZ, 0x1, R0 ;  /* 0x00000001ff037819 */ /* 0x000fe20000011600 */
[----:B------:R-:W-:Y:S01]  /*3460*/  @P1 FMUL R72, R72, 0.25 ;  /* 0x3e80000048481820 */ /* 0x000fe20000400000 */
[----:B------:R-:W-:Y:S01]  /*3470*/  IADD3 R11, PT, PT, R11, R4, RZ ;  /* 0x000000040b0b7210 */ /* 0x000fe20007ffe0ff */
[----:B------:R-:W-:Y:S01]  /*3480*/  @P1 FMUL R77, R77, 0.25 ;  /* 0x3e8000004d4d1820 */ /* 0x000fe20000400000 */
[----:B------:R-:W-:Y:S01]  /*3490*/  FSEL R5, R5, R13, !P6 ;  /* 0x0000000d05057208 */ /* 0x000fe20007000000 */
[----:B------:R-:W-:Y:S01]  /*34a0*/  @P2 FMUL R13, R13, 0.25 ;  /* 0x3e8000000d0d2820 */ /* 0x000fe20000400000 */
[----:B------:R-:W-:Y:S01]  /*34b0*/  LOP3.LUT R4, R3, 0xc, RZ, 0xc0, !PT ;  /* 0x0000000c03047812 */ /* 0x000fe200078ec0ff */
[----:B------:R-:W-:Y:S01]  /*34c0*/  @P1 FMUL R76, R76, 0.25 ;  /* 0x3e8000004c4c1820 */ /* 0x000fe20000400000 */
[----:B------:R-:W-:Y:S01]  /*34d0*/  FSETP.GEU.AND P2, PT, R12, 1.175494350822287508e-38, PT ;  /* 0x008000000c00780b */ /* 0x000fe20003f4e000 */
[----:B------:R-:W-:Y:S01]  /*34e0*/  @!P3 FMUL R13, R13, 16777216 ;  /* 0x4b8000000d0db820 */ /* 0x000fe20000400000 */
[----:B------:R-:W-:Y:S01]  /*34f0*/  IADD3 R3, PT, PT, R4, UR6, R7 ;  /* 0x0000000604037c10 */ /* 0x000fe2000fffe007 */
[C---:B------:R-:W-:Y:S01]  /*3500*/  FMUL R7, R12.reuse, 8388608 ;  /* 0x4b0000000c077820 */ /* 0x040fe20000400000 */
[C---:B------:R-:W-:Y:S01]  /*3510*/  FSETP.GEU.AND P3, PT, |R12|.reuse, 1.175494350822287508e-38, PT ;  /* 0x008000000c00780b */ /* 0x040fe20003f6e200 */
[----:B------:R-:W0:Y:S01]  /*3520*/  MUFU.RCP R4, R13 ;  /* 0x0000000d00047308 */ /* 0x000e220000001000 */
[----:B------:R-:W-:Y:S01]  /*3530*/  FSETP.GT.AND P6, PT, |R17|, 8.50705917302346158658e+37, PT ;  /* 0x7e8000001100780b */ /* 0x000fe20003fc4200 */
[----:B------:R-:W-:Y:S01]  /*3540*/  VIADD R6, R5, 0xc0cafb0d ;  /* 0xc0cafb0d05067836 */ /* 0x000fe20000000000 */
[----:B------:R-:W-:Y:S01]  /*3550*/  FSEL R7, R7, R12, !P2 ;  /* 0x0000000c07077208 */ /* 0x000fe20005000000 */
[----:B------:R-:W-:Y:S01]  /*3560*/  @P1 FMUL R12, R12, 0.25 ;  /* 0x3e8000000c0c1820 */ /* 0x000fe20000400000 */
[----:B------:R-:W-:Y:S01]  /*3570*/  LOP3.LUT R8, R0, 0x7f, RZ, 0xc0, !PT ;  /* 0x0000007f00087812 */ /* 0x000fe200078ec0ff */
[----:B------:R-:W1:Y:S01]  /*3580*/  LDCU.64 UR4, c[0x0][0x3e0] ;  /* 0x00007c00ff0477ac */ /* 0x000e620008000a00 */
[----:B------:R-:W-:-:S02]  /*3590*/  FSETP.GT.AND P1, PT, |R19|, 8.50705917302346158658e+37, PT ;  /* 0x7e8000001300780b */ /* 0x000fc40003f24200 */
[----:B------:R-:W-:Y:S01]  /*35a0*/  ISETP.GE.U32.AND P0, PT, R8, 0x20, PT ;  /* 0x000000200800780c */ /* 0x000fe20003f06070 */
[----:B------:R-:W-:Y:S01]  /*35b0*/  FMUL R8, R17, 8388608 ;  /* 0x4b00000011087820 */ /* 0x000fe20000400000 */
[----:B------:R-:W-:Y:S01]  /*35c0*/  LOP3.LUT R14, R6, 0xff800000, RZ, 0xc0, !PT ;  /* 0xff800000060e7812 */ /* 0x000fe200078ec0ff */
[----:B------:R-:W-:Y:S01]  /*35d0*/  @!P3 FMUL R12, R12, 16777216 ;  /* 0x4b8000000c0cb820 */ /* 0x000fe20000400000 */
[----:B------:R-:W-:Y:S01]  /*35e0*/  @!P3 FMUL R53, R53, 16777216 ;  /* 0x4b8000003535b820 */ /* 0x000fe20000400000 */
[----:B------:R-:W-:Y:S01]  /*35f0*/  @!P3 FMUL R52, R52, 16777216 ;  /* 0x4b8000003434b820 */ /* 0x000fe20000400000 */
[----:B------:R-:W-:Y:S01]  /*3600*/  @!P3 FMUL R44, R44, 16777216 ;  /* 0x4b8000002c2cb820 */ /* 0x000fe20000400000 */
[----:B------:R2:W-:Y:S01]  /*3610*/  MUFU.RCP R15, R12 ;  /* 0x0000000c000f7308 */ /* 0x0005e20000001000 */
[C---:B0-----:R-:W-:Y:S01]  /*3620*/  FMUL R41, R4.reuse, R50 ;  /* 0x0000003204297220 */ /* 0x041fe20000400000 */
[C---:B------:R-:W-:Y:S01]  /*3630*/  FMUL R37, R4.reuse, R55 ;  /* 0x0000003704257220 */ /* 0x040fe20000400000 */
[C---:B------:R-:W-:Y:S01]  /*3640*/  FMUL R38, R4.reuse, R54 ;  /* 0x0000003604267220 */ /* 0x040fe20000400000 */
[C---:B------:R-:W-:Y:S01]  /*3650*/  FMUL R42, R4.reuse, R51 ;  /* 0x00000033042a7220 */ /* 0x040fe20000400000 */
[C---:B------:R-:W-:Y:S01]  /*3660*/  FMUL R45, R4.reuse, R75 ;  /* 0x0000004b042d7220 */ /* 0x040fe20000400000 */
[C---:B------:R-:W-:Y:S01]  /*3670*/  FMUL R46, R4.reuse, R74 ;  /* 0x0000004a042e7220 */ /* 0x040fe20000400000 */
[C---:B------:R-:W-:Y:S01]  /*3680*/  FMUL R50, R4.reuse, R79 ;  /* 0x0000004f04327220 */ /* 0x040fe20000400000 */
[----:B------:R-:W-:Y:S01]  /*3690*/  FMUL R49, R4, R78 ;  /* 0x0000004e04317220 */ /* 0x000fe20000400000 */
[----:B------:R-:W-:-:S02]  /*36a0*/  VIADD R4, R7, 0xc0cafb0d ;  /* 0xc0cafb0d07047836 */ /* 0x000fc40000000000 */
[----:B------:R-:W-:Y:S01]  /*36b0*/  @!P3 FMUL R48, R48, 16777216 ;  /* 0x4b8000003030b820 */ /* 0x000fe20000400000 */
[----:B------:R-:W-:Y:S01]  /*36c0*/  @!P3 FMUL R73, R73, 16777216 ;  /* 0x4b8000004949b820 */ /* 0x000fe20000400000 */
[----:B------:R-:W-:Y:S01]  /*36d0*/  @!P3 FMUL R72, R72, 16777216 ;  /* 0x4b8000004848b820 */ /* 0x000fe20000400000 */
[----:B------:R-:W-:Y:S01]  /*36e0*/  @!P3 FMUL R77, R77, 16777216 ;  /* 0x4b8000004d4db820 */ /* 0x000fe20000400000 */
[----:B--2---:R-:W-:Y:S01]  /*36f0*/  LOP3.LUT R12, R4, 0xff800000, RZ, 0xc0, !PT ;  /* 0xff800000040c7812 */ /* 0x004fe200078ec0ff */
[----:B------:R-:W-:Y:S01]  /*3700*/  @!P3 FMUL R76, R76, 16777216 ;  /* 0x4b8000004c4cb820 */ /* 0x000fe20000400000 */
[----:B------:R-:W-:Y:S01]  /*3710*/  FSEL R4, R8, R17, !P4 ;  /* 0x0000001108047208 */ /* 0x000fe20006000000 */
[----:B------:R-:W-:Y:S01]  /*3720*/  @P6 FMUL R17, R17, 0.25 ;  /* 0x3e80000011116820 */ /* 0x000fe20000400000 */
[C---:B------:R-:W-:Y:S01]  /*3730*/  FSETP.GEU.AND P3, PT, |R19|.reuse, 1.175494350822287508e-38, PT ;  /* 0x008000001300780b */ /* 0x040fe20003f6e200 */
[----:B------:R-:W-:Y:S01]  /*3740*/  FMUL R8, R19, 8388608 ;  /* 0x4b00000013087820 */ /* 0x000fe20000400000 */
[----:B------:R-:W-:Y:S01]  /*3750*/  FSEL R9, RZ, -23, P2 ;  /* 0xc1b80000ff097808 */ /* 0x000fe20001000000 */
[----:B------:R-:W-:Y:S01]  /*3760*/  @!P5 FMUL R17, R17, 16777216 ;  /* 0x4b8000001111d820 */ /* 0x000fe20000400000 */
[----:B------:R-:W-:Y:S01]  /*3770*/  I2FP.F32.S32 R6, R12 ;  /* 0x0000000c00067245 */ /* 0x000fe20000201400 */
[----:B------:R-:W-:Y:S01]  /*3780*/  @P6 FMUL R71, R71, 0.25 ;  /* 0x3e80000047476820 */ /* 0x000fe20000400000 */
[----:B------:R-:W-:Y:S01]  /*3790*/  FSETP.GEU.AND P2, PT, R19, 1.175494350822287508e-38, PT ;  /* 0x008000001300780b */ /* 0x000fe20003f4e000 */
[----:B------:R-:W-:Y:S01]  /*37a0*/  @P6 FMUL R70, R70, 0.25 ;  /* 0x3e80000046466820 */ /* 0x000fe20000400000 */
[----:B------:R-:W-:Y:S01]  /*37b0*/  @P6 FMUL R67, R67, 0.25 ;  /* 0x3e80000043436820 */ /* 0x000fe20000400000 */
[----:B------:R-:W-:Y:S01]  /*37c0*/  FFMA.FTZ R9, R6, 1.1920928955078125e-07, R9 ;  /* 0x3400000006097823 */ /* 0x000fe20000010009 */
[----:B------:R-:W-:Y:S01]  /*37d0*/  FSEL R8, R8, R19, !P2 ;  /* 0x0000001308087208 */ /* 0x000fe20005000000 */
[----:B------:R-:W0:Y:S01]  /*37e0*/  MUFU.RCP R6, R17 ;  /* 0x0000001100067308 */ /* 0x000e220000001000 */
[----:B------:R-:W-:Y:S01]  /*37f0*/  @P1 FMUL R19, R19, 0.25 ;  /* 0x3e80000013131820 */ /* 0x000fe20000400000 */
[----:B------:R-:W-:Y:S01]  /*3800*/  @P6 FMUL R66, R66, 0.25 ;  /* 0x3e80000042426820 */ /* 0x000fe20000400000 */
[----:B------:R-:W-:Y:S01]  /*3810*/  @P6 FMUL R63, R63, 0.25 ;  /* 0x3e8000003f3f6820 */ /* 0x000fe20000400000 */
[----:B------:R-:W-:Y:S01]  /*3820*/  @P6 FMUL R62, R62, 0.25 ;  /* 0x3e8000003e3e6820 */ /* 0x000fe20000400000 */
[----:B------:R-:W-:Y:S01]  /*3830*/  @!P3 FMUL R19, R19, 16777216 ;  /* 0x4b8000001313b820 */ /* 0x000fe20000400000 */
[----:B------:R-:W-:Y:S01]  /*3840*/  @P6 FMUL R59, R59, 0.25 ;  /* 0x3e8000003b3b6820 */ /* 0x000fe20000400000 */
[----:B------:R-:W-:Y:S01]  /*3850*/  @P6 FMUL R58, R58, 0.25 ;  /* 0x3e8000003a3a6820 */ /* 0x000fe20000400000 */
[----:B------:R-:W-:Y:S01]  /*3860*/  @!P5 FMUL R71, R71, 16777216 ;  /* 0x4b8000004747d820 */ /* 0x000fe20000400000 */
[----:B------:R-:W2:Y:S01]  /*3870*/  MUFU.RCP R22, R19 ;  /* 0x0000001300167308 */ /* 0x000ea20000001000 */
[----:B------:R-:W-:Y:S01]  /*3880*/  @!P5 FMUL R70, R70, 16777216 ;  /* 0x4b8000004646d820 */ /* 0x000fe20000400000 */
[----:B------:R-:W-:Y:S01]  /*3890*/  @!P5 FMUL R67, R67, 16777216 ;  /* 0x4b8000004343d820 */ /* 0x000fe20000400000 */
[----:B------:R-:W-:Y:S01]  /*38a0*/  @!P5 FMUL R66, R66, 16777216 ;  /* 0x4b8000004242d820 */ /* 0x000fe20000400000 */
[----:B------:R-:W-:Y:S01]  /*38b0*/  @!P5 FMUL R63, R63, 16777216 ;  /* 0x4b8000003f3fd820 */ /* 0x000fe20000400000 */
[----:B------:R-:W-:Y:S01]  /*38c0*/  @!P5 FMUL R62, R62, 16777216 ;  /* 0x4b8000003e3ed820 */ /* 0x000fe20000400000 */
[----:B------:R-:W-:Y:S01]  /*38d0*/  @!P5 FMUL R59, R59, 16777216 ;  /* 0x4b8000003b3bd820 */ /* 0x000fe20000400000 */
[----:B------:R-:W-:Y:S01]  /*38e0*/  @!P5 FMUL R58, R58, 16777216 ;  /* 0x4b8000003a3ad820 */ /* 0x000fe20000400000 */
        /* <DEDUP_REMOVED lines=8> */
[----:B------:R-:W-:Y:S01]  /*3970*/  @P1 FMUL R68, R68, 0.25 ;  /* 0x3e80000044441820 */ /* 0x000fe20000400000 */
[----:B------:R-:W0:Y:S01]  /*3980*/  LDC R6, c[0x0][0x3e8] ;  /* 0x0000fa00ff067b82 */ /* 0x000e220000000800 */
[----:B------:R-:W-:Y:S01]  /*3990*/  @P1 FMUL R64, R64, 0.25 ;  /* 0x3e80000040401820 */ /* 0x000fe20000400000 */
[----:B------:R-:W-:Y:S01]  /*39a0*/  @P1 FMUL R57, R57, 0.25 ;  /* 0x3e80000039391820 */ /* 0x000fe20000400000 */
[----:B------:R-:W-:Y:S01]  /*39b0*/  @!P3 FMUL R68, R68, 16777216 ;  /* 0x4b8000004444b820 */ /* 0x000fe20000400000 */
[----:B------:R-:W-:Y:S01]  /*39c0*/  @P1 FMUL R60, R60, 0.25 ;  /* 0x3e8000003c3c1820 */ /* 0x000fe20000400000 */
[----:B------:R-:W-:Y:S01]  /*39d0*/  @!P3 FMUL R64, R64, 16777216 ;  /* 0x4b8000004040b820 */ /* 0x000fe20000400000 */
[----:B------:R-:W-:Y:S01]  /*39e0*/  @!P3 FMUL R57, R57, 16777216 ;  /* 0x4b8000003939b820 */ /* 0x000fe20000400000 */
[----:B--2---:R-:W-:Y:S01]  /*39f0*/  FMUL R24, R22, R68 ;  /* 0x0000004416187220 */ /* 0x004fe20000400000 */
[----:B------:R-:W-:Y:S01]  /*3a00*/  @P1 FMUL R56, R56, 0.25 ;  /* 0x3e80000038381820 */ /* 0x000fe20000400000 */
[C---:B------:R-:W-:Y:S01]  /*3a10*/  FMUL R27, R22.reuse, R64 ;  /* 0x00000040161b7220 */ /* 0x040fe20000400000 */
[----:B------:R-:W-:Y:S01]  /*3a20*/  FMUL R36, R22, R57 ;  /* 0x0000003916247220 */ /* 0x000fe20000400000 */
[----:B------:R-:W-:Y:S01]  /*3a30*/  @P1 FMUL R69, R69, 0.25 ;  /* 0x3e80000045451820 */ /* 0x000fe20000400000 */
[----:B------:R-:W-:Y:S01]  /*3a40*/  @P1 FMUL R65, R65, 0.25 ;  /* 0x3e80000041411820 */ /* 0x000fe20000400000 */
[----:B------:R-:W-:Y:S01]  /*3a50*/  @!P3 FMUL R60, R60, 16777216 ;  /* 0x4b8000003c3cb820 */ /* 0x000fe20000400000 */
[----:B------:R-:W-:Y:S01]  /*3a60*/  F2FP.BF16.F32.PACK_AB R57, R24, R27 ;  /* 0x0000001b1839723e */ /* 0x000fe200000010ff */
[----:B------:R-:W-:Y:S01]  /*3a70*/  @!P3 FMUL R56, R56, 16777216 ;  /* 0x4b8000003838b820 */ /* 0x000fe20000400000 */
[----:B------:R-:W-:Y:S01]  /*3a80*/  SHF.R.U32.HI R27, RZ, 0x5, R0 ;  /* 0x00000005ff1b7819 */ /* 0x000fe20000011600 */
[----:B------:R-:W-:Y:S01]  /*3a90*/  @P1 FMUL R61, R61, 0.25 ;  /* 0x3e8000003d3d1820 */ /* 0x000fe20000400000 */
[----:B------:R-:W-:Y:S01]  /*3aa0*/  @!P3 FMUL R69, R69, 16777216 ;  /* 0x4b8000004545b820 */ /* 0x000fe20000400000 */
[----:B------:R-:W-:Y:S01]  /*3ab0*/  @!P3 FMUL R65, R65, 16777216 ;  /* 0x4b8000004141b820 */ /* 0x000fe20000400000 */
[----:B------:R-:W-:Y:S01]  /*3ac0*/  SGXT.U32 R27, R27, 0x2 ;  /* 0x000000021b1b781a */ /* 0x000fe20000000000 */
[C---:B------:R-:W-:Y:S01]  /*3ad0*/  FMUL R32, R22.reuse, R60 ;  /* 0x0000003c16207220 */ /* 0x040fe20000400000 */
[----:B------:R-:W-:Y:S01]  /*3ae0*/  FMUL R35, R22, R56 ;  /* 0x0000003816237220 */ /* 0x000fe20000400000 */
[C---:B------:R-:W-:Y:S01]  /*3af0*/  FMUL R39, R15.reuse, R53 ;  /* 0x000000350f277220 */ /* 0x040fe20000400000 */
[----:B------:R-:W-:Y:S01]  /*3b00*/  FMUL R44, R15, R44 ;  /* 0x0000002c0f2c7220 */ /* 0x000fe20000400000 */
[----:B0-----:R-:W-:-:S02]  /*3b10*/  IMAD R27, R27, R6, RZ ;  /* 0x000000061b1b7224 */ /* 0x001fc400078e02ff */
[----:B------:R-:W-:Y:S01]  /*3b20*/  @!P3 FMUL R61, R61, 16777216 ;  /* 0x4b8000003d3db820 */ /* 0x000fe20000400000 */
[C---:B------:R-:W-:Y:S01]  /*3b30*/  FMUL R23, R22.reuse, R69 ;  /* 0x0000004516177220 */ /* 0x040fe20000400000 */
[----:B------:R-:W-:Y:S01]  /*3b40*/  FMUL R28, R22, R65 ;  /* 0x00000041161c7220 */ /* 0x000fe20000400000 */
[----:B------:R-:W-:Y:S01]  /*3b50*/  F2FP.BF16.F32.PACK_AB R56, R32, R35 ;  /* 0x000000232038723e */ /* 0x000fe200000010ff */
[----:B------:R-:W-:Y:S02]  /*3b60*/  IMAD R35, R6, 0x4, R27 ;  /* 0x0000000406237824 */ /* 0x000fe400078e021b */
[----:B------:R-:W-:Y:S01]  /*3b70*/  FMUL R31, R22, R61 ;  /* 0x0000003d161f7220 */ /* 0x000fe20000400000 */
[----:B------:R-:W-:Y:S01]  /*3b80*/  F2FP.BF16.F32.PACK_AB R53, R39, R44 ;  /* 0x0000002c2735723e */ /* 0x000fe200000010ff */
[----:B------:R-:W-:Y:S01]  /*3b90*/  FMUL R43, R15, R48 ;  /* 0x000000300f2b7220 */ /* 0x000fe20000400000 */
[----:B------:R-:W-:Y:S01]  /*3ba0*/  F2FP.BF16.F32.PACK_AB R39, R23, R28 ;  /* 0x0000001c1727723e */ /* 0x000fe200000010ff */
[----:B------:R-:W-:-:S02]  /*3bb0*/  IMAD R23, R6, 0x4, R35 ;  /* 0x0000000406177824 */ /* 0x000fc400078e0223 */
[C---:B------:R-:W-:Y:S01]  /*3bc0*/  FMUL R48, R15.reuse, R72 ;  /* 0x000000480f307220 */ /* 0x040fe20000400000 */
[C---:B------:R-:W-:Y:S01]  /*3bd0*/  FMUL R51, R15.reuse, R76 ;  /* 0x0000004c0f337220 */ /* 0x040fe20000400000 */
[----:B------:R-:W-:Y:S01]  /*3be0*/  F2FP.BF16.F32.PACK_AB R41, R38, R41 ;  /* 0x000000292629723e */ /* 0x000fe200000010ff */
[----:B------:R-:W-:Y:S01]  /*3bf0*/  FMUL R40, R15, R52 ;  /* 0x000000340f287220 */ /* 0x000fe20000400000 */
[----:B------:R-:W-:Y:S01]  /*3c00*/  F2FP.BF16.F32.PACK_AB R38, R31, R36 ;  /* 0x000000241f26723e */ /* 0x000fe200000010ff */
[----:B------:R-:W-:Y:S01]  /*3c10*/  IMAD R31, R6, 0x4, R23 ;  /* 0x00000004061f7824 */ /* 0x000fe200078e0217 */
[----:B------:R-:W-:Y:S01]  /*3c20*/  F2FP.BF16.F32.PACK_AB R54, R48, R51 ;  /* 0x000000333036723e */ /* 0x000fe200000010ff */
[----:B------:R-:W-:Y:S01]  /*3c30*/  FMUL R47, R15, R73 ;  /* 0x000000490f2f7220 */ /* 0x000fe20000400000 */
[----:B------:R-:W-:Y:S01]  /*3c40*/  F2FP.BF16.F32.PACK_AB R51, R37, R42 ;  /* 0x0000002a2533723e */ /* 0x000fe200000010ff */
[----:B------:R-:W-:Y:S01]  /*3c50*/  IMAD R37, R6, 0x4, R31 ;  /* 0x0000000406257824 */ /* 0x000fe200078e021f */
[----:B------:R-:W-:Y:S01]  /*3c60*/  F2FP.BF16.F32.PACK_AB R55, R40, R43 ;  /* 0x0000002b2837723e */ /* 0x000fe200000010ff */
[----:B------:R-:W-:Y:S01]  /*3c70*/  FMUL R52, R15, R77 ;  /* 0x0000004d0f347220 */ /* 0x000fe20000400000 */
[----:B------:R-:W-:Y:S01]  /*3c80*/  F2FP.BF16.F32.PACK_AB R43, R21, R26 ;  /* 0x0000001a152b723e */ /* 0x000fe200000010ff */
[----:B------:R-:W-:Y:S01]  /*3c90*/  VIADD R15, R8, 0xc0cafb0d ;  /* 0xc0cafb0d080f7836 */ /* 0x000fe20000000000 */
[----:B------:R-:W-:Y:S01]  /*3ca0*/  LEA R21, R6, R37, 0x2 ;  /* 0x0000002506157211 */ /* 0x000fe200078e10ff */
[----:B------:R0:W-:Y:S01]  /*3cb0*/  STS.64 [R11+UR6+0x180], R38 ;  /* 0x000180260b007988 */ /* 0x0001e20008000a06 */
[----:B------:R-:W-:Y:S01]  /*3cc0*/  IADD3 R16, PT, PT, R4, -0x3f3504f3, RZ ;  /* 0xc0cafb0d04107810 */ /* 0x000fe20007ffe0ff */
[----:B------:R-:W-:Y:S01]  /*3cd0*/  IMAD.IADD R12, R7, 0x1, -R12 ;  /* 0x00000001070c7824 */ /* 0x000fe200078e0a0c */
[----:B------:R-:W-:Y:S01]  /*3ce0*/  F2FP.BF16.F32.PACK_AB R50, R45, R50 ;  /* 0x000000322d32723e */ /* 0x000fe200000010ff */
[----:B------:R-:W-:Y:S01]  /*3cf0*/  STS.64 [R11+UR6], R54 ;  /* 0x000000360b007988 */ /* 0x000fe20008000a06 */
[----:B------:R-:W-:Y:S01]  /*3d00*/  F2FP.BF16.F32.PACK_AB R45, R20, R25 ;  /* 0x00000019142d723e */ /* 0x000fe200000010ff */
[----:B------:R-:W-:Y:S01]  /*3d10*/  IMAD R25, R6, 0x4, R21 ;  /* 0x0000000406197824 */ /* 0x000fe200078e0215 */
[----:B------:R-:W-:Y:S01]  /*3d20*/  LOP3.LUT R19, R16, 0xff800000, RZ, 0xc0, !PT ;  /* 0xff80000010137812 */ /* 0x000fe200078ec0ff */
[----:B------:R-:W-:Y:S01]  /*3d30*/  STS.64 [R11+UR6+0x80], R56 ;  /* 0x000080380b007988 */ /* 0x000fe20008000a06 */
[----:B------:R-:W-:Y:S01]  /*3d40*/  F2FP.BF16.F32.PACK_AB R44, R29, R34 ;  /* 0x000000221d2c723e */ /* 0x000fe200000010ff */
[----:B------:R-:W-:Y:S01]  /*3d50*/  IMAD R29, R6, 0x4, R25 ;  /* 0x00000004061d7824 */ /* 0x000fe200078e0219 */
[----:B------:R-:W-:Y:S01]  /*3d60*/  FSEL R17, RZ, -23, P4 ;  /* 0xc1b80000ff117808 */ /* 0x000fe20002000000 */
[----:B------:R-:W-:Y:S01]  /*3d70*/  IMAD.MOV.U32 R22, RZ, RZ, 0x3dc6b27f ;  /* 0x3dc6b27fff167424 */ /* 0x000fe200078e00ff */
[----:B------:R-:W-:Y:S01]  /*3d80*/  I2FP.F32.S32 R18, R19 ;  /* 0x0000001300127245 */ /* 0x000fe20000201400 */
[----:B------:R-:W-:Y:S01]  /*3d90*/  FADD R12, R12, -1 ;  /* 0xbf8000000c0c7421 */ /* 0x000fe20000000000 */
[----:B------:R-:W-:Y:S01]  /*3da0*/  F2FP.BF16.F32.PACK_AB R42, R30, R33 ;  /* 0x000000211e2a723e */ /* 0x000fe200000010ff */
[----:B------:R-:W-:Y:S01]  /*3db0*/  IMAD R33, R6, 0x4, R29 ;  /* 0x0000000406217824 */ /* 0x000fe200078e021d */
[----:B------:R-:W-:Y:S01]  /*3dc0*/  F2FP.BF16.F32.PACK_AB R52, R47, R52 ;  /* 0x000000342f34723e */ /* 0x000fe200000010ff */
[----:B------:R-:W-:Y:S01]  /*3dd0*/  FFMA.FTZ R17, R18, 1.1920928955078125e-07, R17 ;  /* 0x3400000012117823 */ /* 0x000fe20000010011 */
[----:B------:R-:W-:Y:S01]  /*3de0*/  F2FP.BF16.F32.PACK_AB R40, R46, R49 ;  /* 0x000000312e28723e */ /* 0x000fe200000010ff */
[----:B0-----:R-:W-:Y:S01]  /*3df0*/  IMAD R39, R6, 0x4, R33 ;  /* 0x0000000406277824 */ /* 0x001fe200078e0221 */
[----:B------:R-:W-:Y:S01]  /*3e00*/  LOP3.LUT R18, R11, 0x8, RZ, 0x3c, !PT ;  /* 0x000000080b127812 */ /* 0x000fe200078e3cff */
[----:B------:R-:W-:Y:S01]  /*3e10*/  STS.64 [R11+UR6+0x100], R52 ;  /* 0x000100340b007988 */ /* 0x000fe20008000a06 */
[----:B------:R-:W-:Y:S01]  /*3e20*/  I2FP.F32.S32 R13, R14 ;  /* 0x0000000e000d7245 */ /* 0x000fe20000201400 */
[----:B------:R-:W-:Y:S01]  /*3e30*/  IMAD.IADD R14, R5, 0x1, -R14 ;  /* 0x00000001050e7824 */ /* 0x000fe200078e0a0e */
[----:B------:R-:W-:Y:S01]  /*3e40*/  LOP3.LUT R15, R15, 0xff800000, RZ, 0xc0, !PT ;  /* 0xff8000000f0f7812 */ /* 0x000fe200078ec0ff */
[----:B------:R0:W-:Y:S01]  /*3e50*/  STS.64 [R18+UR6+0x1000], R40 ;  /* 0x0010002812007988 */ /* 0x0001e20008000a06 */
[----:B------:R-:W-:Y:S01]  /*3e60*/  IADD3 R19, PT, PT, R4, -R19, RZ ;  /* 0x8000001304137210 */ /* 0x000fe20007ffe0ff */
[----:B------:R-:W-:Y:S01]  /*3e70*/  FFMA.FTZ R10, R13, 1.1920928955078125e-07, R10 ;  /* 0x340000000d0a7823 */ /* 0x000fe2000001000a */
[----:B------:R-:W-:Y:S01]  /*3e80*/  FSEL R13, RZ, -23, P2 ;  /* 0xc1b80000ff0d7808 */ /* 0x000fe20001000000 */
[----:B------:R2:W-:Y:S01]  /*3e90*/  STS.64 [R18+UR6+0x1080], R42 ;  /* 0x0010802a12007988 */ /* 0x0005e20008000a06 */
[----:B------:R-:W-:Y:S01]  /*3ea0*/  I2FP.F32.S32 R16, R15 ;  /* 0x0000000f00107245 */ /* 0x000fe20000201400 */
[----:B------:R-:W-:Y:S01]  /*3eb0*/  FADD R14, R14, -1 ;  /* 0xbf8000000e0e7421 */ /* 0x000fe20000000000 */
[----:B------:R-:W-:Y:S01]  /*3ec0*/  IMAD.IADD R15, R8, 0x1, -R15 ;  /* 0x00000001080f7824 */ /* 0x000fe200078e0a0f */
[----:B------:R3:W-:Y:S01]  /*3ed0*/  STS.64 [R18+UR6+0x1180], R44 ;  /* 0x0011802c12007988 */ /* 0x0007e20008000a06 */
[----:B------:R-:W-:Y:S01]  /*3ee0*/  FADD R19, R19, -1 ;  /* 0xbf80000013137421 */ /* 0x000fe20000000000 */
[----:B------:R-:W-:Y:S01]  /*3ef0*/  FFMA.FTZ R16, R16, 1.1920928955078125e-07, R13 ;  /* 0x3400000010107823 */ /* 0x000fe2000001000d */
[----:B------:R-:W-:Y:S01]  /*3f00*/  FFMA.FTZ R13, R12, R22, -0.16845393180847167969 ;  /* 0xbe2c7f300c0d7423 */ /* 0x000fe20000010016 */
[----:B0-----:R-:W-:-:S02]  /*3f10*/  IMAD R41, R6, 0x4, R39 ;  /* 0x0000000406297824 */ /* 0x001fc400078e0227 */
[-C--:B------:R-:W-:Y:S01]  /*3f20*/  FFMA.FTZ R11, R14, R22.reuse, -0.16845393180847167969 ;  /* 0xbe2c7f300e0b7423 */ /* 0x080fe20000010016 */
[----:B------:R0:W-:Y:S01]  /*3f30*/  STS.64 [R18+UR6+0x1100], R50 ;  /* 0x0011003212007988 */ /* 0x0001e20008000a06 */
[----:B------:R-:W-:Y:S01]  /*3f40*/  FFMA.FTZ R13, R12, R13, 0.1716887056827545166 ;  /* 0x3e2fcf2a0c0d7423 */ /* 0x000fe2000001000d */
[----:B--2---:R-:W-:Y:S02]  /*3f50*/  IMAD R43, R6, 0x4, R41 ;  /* 0x00000004062b7824 */ /* 0x004fe400078e0229 */
[----:B------:R-:W-:Y:S01]  /*3f60*/  FFMA.FTZ R11, R14, R11, 0.1716887056827545166 ;  /* 0x3e2fcf2a0e0b7423 */ /* 0x000fe2000001000b */
[----:B------:R-:W-:Y:S01]  /*3f70*/  FADD R15, R15, -1 ;  /* 0xbf8000000f0f7421 */ /* 0x000fe20000000000 */
[----:B------:R-:W-:Y:S01]  /*3f80*/  FFMA.FTZ R13, R12, R13, -0.17900948226451873779 ;  /* 0xbe374e430c0d7423 */ /* 0x000fe2000001000d */
[----:B---3--:R-:W-:Y:S02]  /*3f90*/  IMAD R45, R6, 0x4, R43 ;  /* 0x00000004062d7824 */ /* 0x008fe400078e022b */
[----:B------:R-:W-:Y:S01]  /*3fa0*/  FFMA.FTZ R11, R14, R11, -0.17900948226451873779 ;  /* 0xbe374e430e0b7423 */ /* 0x000fe2000001000b */
[----:B------:R-:W-:Y:S01]  /*3fb0*/  FFMA.FTZ R20, R19, R22, -0.16845393180847167969 ;  /* 0xbe2c7f3013147423 */ /* 0x000fe20000010016 */
[----:B------:R-:W-:Y:S01]  /*3fc0*/  FFMA.FTZ R13, R12, R13, 0.20512372255325317383 ;  /* 0x3e520bf40c0d7423 */ /* 0x000fe2000001000d */
[----:B------:R-:W-:-:S02]  /*3fd0*/  IMAD R47, R6, 0x4, R45 ;  /* 0x00000004062f7824 */ /* 0x000fc400078e022d */
[----:B------:R-:W-:Y:S01]  /*3fe0*/  FFMA.FTZ R11, R14, R11, 0.20512372255325317383 ;  /* 0x3e520bf40e0b7423 */ /* 0x000fe2000001000b */
[C---:B0-----:R-:W-:Y:S01]  /*3ff0*/  FFMA.FTZ R18, R15.reuse, R22, -0.16845393180847167969 ;  /* 0xbe2c7f300f127423 */ /* 0x041fe20000010016 */
[----:B------:R-:W-:Y:S01]  /*4000*/  FFMA.FTZ R13, R12, R13, -0.24046532809734344482 ;  /* 0xbe763c8b0c0d7423 */ /* 0x000fe2000001000d */
[----:B------:R-:W-:Y:S02]  /*4010*/  IMAD R49, R6, 0x4, R47 ;  /* 0x0000000406317824 */ /* 0x000fe400078e022f */
[----:B------:R-:W-:Y:S01]  /*4020*/  FFMA.FTZ R11, R14, R11, -0.24046532809734344482 ;  /* 0xbe763c8b0e0b7423 */ /* 0x000fe2000001000b */
[----:B------:R-:W-:Y:S01]  /*4030*/  FFMA.FTZ R18, R15, R18, 0.1716887056827545166 ;  /* 0x3e2fcf2a0f127423 */ /* 0x000fe20000010012 */
[----:B------:R-:W-:Y:S01]  /*4040*/  FFMA.FTZ R13, R12, R13, 0.28857114911079406738 ;  /* 0x3e93bf990c0d7423 */ /* 0x000fe2000001000d */
[----:B------:R-:W-:Y:S01]  /*4050*/  FFMA.FTZ R20, R19, R20, 0.1716887056827545166 ;  /* 0x3e2fcf2a13147423 */ /* 0x000fe20000010014 */
[----:B------:R-:W-:Y:S01]  /*4060*/  LEA R51, R6, R49, 0x2 ;  /* 0x0000003106337211 */ /* 0x000fe200078e10ff */
[----:B------:R-:W-:Y:S01]  /*4070*/  FFMA.FTZ R18, R15, R18, -0.17900948226451873779 ;  /* 0xbe374e430f127423 */ /* 0x000fe20000010012 */
[----:B------:R-:W-:Y:S01]  /*4080*/  FFMA.FTZ R13, R12, R13, -0.36067417263984680176 ;  /* 0xbeb8aa490c0d7423 */ /* 0x000fe2000001000d */
[----:B------:R-:W-:Y:S01]  /*4090*/  FFMA.FTZ R11, R14, R11, 0.28857114911079406738 ;  /* 0x3e93bf990e0b7423 */ /* 0x000fe2000001000b */
[----:B------:R-:W-:Y:S01]  /*40a0*/  FFMA.FTZ R20, R19, R20, -0.17900948226451873779 ;  /* 0xbe374e4313147423 */ /* 0x000fe20000010014 */
[----:B------:R-:W-:-:S02]  /*40b0*/  IMAD R53, R6, 0x4, R51 ;  /* 0x0000000406357824 */ /* 0x000fc400078e0233 */
[----:B------:R-:W-:Y:S01]  /*40c0*/  FFMA.FTZ R13, R12, R13, 0.48089820146560668945 ;  /* 0x3ef6384a0c0d7423 */ /* 0x000fe2000001000d */
[C---:B------:R-:W-:Y:S01]  /*40d0*/  FFMA.FTZ R18, R15.reuse, R18, 0.20512372255325317383 ;  /* 0x3e520bf40f127423 */ /* 0x040fe20000010012 */
[----:B------:R-:W-:Y:S01]  /*40e0*/  FFMA.FTZ R11, R14, R11, -0.36067417263984680176 ;  /* 0xbeb8aa490e0b7423 */ /* 0x000fe2000001000b */
[----:B------:R-:W-:Y:S02]  /*40f0*/  IMAD R55, R6, 0x4, R53 ;  /* 0x0000000406377824 */ /* 0x000fe400078e0235 */
[----:B------:R-:W-:Y:S01]  /*4100*/  FFMA.FTZ R13, R12, R13, -0.72134751081466674805 ;  /* 0xbf38aa3b0c0d7423 */ /* 0x000fe2000001000d */
[C---:B------:R-:W-:Y:S01]  /*4110*/  FFMA.FTZ R18, R15.reuse, R18, -0.24046532809734344482 ;  /* 0xbe763c8b0f127423 */ /* 0x040fe20000010012 */
[----:B------:R-:W-:Y:S01]  /*4120*/  FFMA.FTZ R11, R14, R11, 0.48089820146560668945 ;  /* 0x3ef6384a0e0b7423 */ /* 0x000fe2000001000b */
[----:B------:R-:W-:Y:S02]  /*4130*/  IMAD R57, R6, 0x4, R55 ;  /* 0x0000000406397824 */ /* 0x000fe400078e0237 */
[----:B------:R-:W-:Y:S01]  /*4140*/  FMUL R13, R12, R13 ;  /* 0x0000000d0c0d7220 */ /* 0x000fe20000400000 */
[----:B------:R-:W-:Y:S01]  /*4150*/  FFMA.FTZ R18, R15, R18, 0.28857114911079406738 ;  /* 0x3e93bf990f127423 */ /* 0x000fe20000010012 */
[----:B------:R-:W-:Y:S01]  /*4160*/  FFMA.FTZ R11, R14, R11, -0.72134751081466674805 ;  /* 0xbf38aa3b0e0b7423 */ /* 0x000fe2000001000b */
[----:B------:R-:W-:-:S02]  /*4170*/  IMAD R59, R6, 0x4, R57 ;  /* 0x00000004063b7824 */ /* 0x000fc400078e0239 */
[----:B------:R-:W-:Y:S01]  /*4180*/  FMUL R13, R12, R13 ;  /* 0x0000000d0c0d7220 */ /* 0x000fe20000400000 */
[----:B------:R-:W-:Y:S01]  /*4190*/  FFMA.FTZ R18, R15, R18, -0.36067417263984680176 ;  /* 0xbeb8aa490f127423 */ /* 0x000fe20000010012 */
[----:B------:R-:W-:Y:S01]  /*41a0*/  FFMA.FTZ R20, R19, R20, 0.20512372255325317383 ;  /* 0x3e520bf413147423 */ /* 0x000fe20000010014 */
[----:B------:R-:W-:Y:S02]  /*41b0*/  IMAD R61, R6, 0x4, R59 ;  /* 0x00000004063d7824 */ /* 0x000fe400078e023b */
[----:B------:R-:W-:Y:S01]  /*41c0*/  FFMA.FTZ R12, R12, 1.4426950216293334961, R13 ;  /* 0x3fb8aa3b0c0c7823 */ /* 0x000fe2000001000d */
[----:B------:R-:W-:Y:S01]  /*41d0*/  FMUL R11, R14, R11 ;  /* 0x0000000b0e0b7220 */ /* 0x000fe20000400000 */
[----:B------:R-:W-:Y:S01]  /*41e0*/  ISETP.GE.U32.AND P1, PT, R7, 0x7f800000, PT ;  /* 0x7f8000000700780c */ /* 0x000fe20003f26070 */
[----:B------:R-:W-:Y:S01]  /*41f0*/  FFMA.FTZ R18, R15, R18, 0.48089820146560668945 ;  /* 0x3ef6384a0f127423 */ /* 0x000fe20000010012 */
[----:B------:R-:W-:Y:S01]  /*4200*/  LEA R63, R6, R61, 0x2 ;  /* 0x0000003d063f7211 */ /* 0x000fe200078e10ff */
[----:B------:R-:W-:Y:S01]  /*4210*/  FFMA.FTZ R20, R19, R20, -0.24046532809734344482 ;  /* 0xbe763c8b13147423 */ /* 0x000fe20000010014 */
[----:B------:R-:W-:Y:S01]  /*4220*/  ISETP.GE.U32.AND P6, PT, R5, 0x7f800000, PT ;  /* 0x7f8000000500780c */ /* 0x000fe20003fc6070 */
[----:B------:R-:W-:Y:S01]  /*4230*/  FADD R78, R9, R12 ;  /* 0x0000000c094e7221 */ /* 0x000fe20000000000 */
[----:B------:R-:W-:Y:S01]  /*4240*/  FMUL R11, R14, R11 ;  /* 0x0000000b0e0b7220 */ /* 0x000fe20000400000 */
[----:B------:R-:W-:Y:S01]  /*4250*/  IMAD R65, R6, 0x4, R63 ;  /* 0x0000000406417824 */ /* 0x000fe200078e023f */
[----:B------:R-:W0:Y:S01]  /*4260*/  LDC.64 R12, c[0x0][0x398] ;  /* 0x0000e600ff0c7b82 */ /* 0x000e220000000a00 */
[----:B------:R-:W-:Y:S01]  /*4270*/  FFMA.FTZ R18, R15, R18, -0.72134751081466674805 ;  /* 0xbf38aa3b0f127423 */ /* 0x000fe20000010012 */
[----:B------:R-:W-:Y:S01]  /*4280*/  ISETP.GE.U32.AND P4, PT, R8, 0x7f800000, PT ;  /* 0x7f8000000800780c */ /* 0x000fe20003f86070 */
[----:B------:R-:W-:-:S02]  /*4290*/  IMAD R67, R6, 0x4, R65 ;  /* 0x0000000406437824 */ /* 0x000fc400078e0241 */
[----:B------:R-:W-:Y:S01]  /*42a0*/  FFMA.FTZ R20, R19, R20, 0.28857114911079406738 ;  /* 0x3e93bf9913147423 */ /* 0x000fe20000010014 */
[----:B------:R-:W-:Y:S01]  /*42b0*/  FFMA.FTZ R11, R14, 1.4426950216293334961, R11 ;  /* 0x3fb8aa3b0e0b7823 */ /* 0x000fe2000001000b */
[----:B------:R-:W-:Y:S01]  /*42c0*/  FMUL R18, R15, R18 ;  /* 0x000000120f127220 */ /* 0x000fe20000400000 */
[----:B------:R-:W-:Y:S02]  /*42d0*/  IMAD R69, R6, 0x4, R67 ;  /* 0x0000000406457824 */ /* 0x000fe400078e0243 */
[----:B------:R-:W-:Y:S01]  /*42e0*/  FFMA.FTZ R20, R19, R20, -0.36067417263984680176 ;  /* 0xbeb8aa4913147423 */ /* 0x000fe20000010014 */
[----:B------:R-:W-:Y:S01]  /*42f0*/  FADD R79, R10, R11 ;  /* 0x0000000b0a4f7221 */ /* 0x000fe20000000000 */
[----:B------:R-:W-:Y:S01]  /*4300*/  FMUL R18, R15, R18 ;  /* 0x000000120f127220 */ /* 0x000fe20000400000 */
[----:B------:R-:W-:Y:S01]  /*4310*/  IMAD R71, R6, 0x4, R69 ;  /* 0x0000000406477824 */ /* 0x000fe200078e0245 */
[----:B------:R-:W-:Y:S01]  /*4320*/  @P6 MOV R14, 0x7f800000 ;  /* 0x7f800000000e6802 */ /* 0x000fe20000000f00 */
[----:B------:R-:W-:-:S02]  /*4330*/  @P1 IMAD.MOV.U32 R10, RZ, RZ, 0x7f800000 ;  /* 0x7f800000ff0a1424 */ /* 0x000fc400078e00ff */
[----:B------:R-:W-:Y:S01]  /*4340*/  FFMA.FTZ R20, R19, R20, 0.48089820146560668945 ;  /* 0x3ef6384a13147423 */ /* 0x000fe20000010014 */
[----:B------:R-:W-:Y:S02]  /*4350*/  IMAD R73, R6, 0x4, R71 ;  /* 0x0000000406497824 */ /* 0x000fe400078e0247 */
[----:B------:R-:W-:Y:S01]  /*4360*/  FFMA.FTZ R15, R15, 1.4426950216293334961, R18 ;  /* 0x3fb8aa3b0f0f7823 */ /* 0x000fe20000010012 */
[C---:B------:R-:W-:Y:S01]  /*4370*/  FSETP.NEU.AND P3, PT, R7.reuse, RZ, PT ;  /* 0x000000ff0700720b */ /* 0x040fe20003f6d000 */
[----:B------:R-:W-:Y:S01]  /*4380*/  @P1 FFMA.FTZ R78, R7, R10, +INF ;  /* 0x7f800000074e1423 */ /* 0x000fe2000001000a */
[----:B------:R-:W-:Y:S01]  /*4390*/  ISETP.GE.U32.AND P5, PT, R4, 0x7f800000, PT ;  /* 0x7f8000000400780c */ /* 0x000fe20003fa6070 */
[C---:B------:R-:W-:Y:S01]  /*43a0*/  @P6 FFMA.FTZ R79, R5.reuse, R14, +INF ;  /* 0x7f800000054f6423 */ /* 0x040fe2000001000e */
[----:B------:R-:W-:Y:S01]  /*43b0*/  FSETP.NEU.AND P2, PT, R5, RZ, PT ;  /* 0x000000ff0500720b */ /* 0x000fe20003f4d000 */
[----:B------:R-:W-:Y:S01]  /*43c0*/  @P4 IMAD.MOV.U32 R7, RZ, RZ, 0x7f800000 ;  /* 0x7f800000ff074424 */ /* 0x000fe200078e00ff */
[----:B-1----:R-:W-:Y:S01]  /*43d0*/  UIMAD UR4, UR7, UR4, URZ ;  /* 0x00000004070472a4 */ /* 0x002fe2000f8e02ff */
[----:B------:R-:W-:-:S02]  /*43e0*/  IMAD R75, R6, 0x4, R73 ;  /* 0x00000004064b7824 */ /* 0x000fc400078e0249 */
[C---:B------:R-:W-:Y:S01]  /*43f0*/  FFMA.FTZ R20, R19.reuse, R20, -0.72134751081466674805 ;  /* 0xbf38aa3b13147423 */ /* 0x040fe20000010014 */
[----:B------:R-:W-:Y:S02]  /*4400*/  IMAD R5, R148, UR5, RZ ;  /* 0x0000000594057c24 */ /* 0x000fe4000f8e02ff */
[----:B------:R-:W-:Y:S01]  /*4410*/  FADD R80, R16, R15 ;  /* 0x0000000f10507221 */ /* 0x000fe20000000000 */
[----:B------:R-:W-:Y:S01]  /*4420*/  @P4 FFMA.FTZ R80, R8, R7, +INF ;  /* 0x7f80000008504423 */ /* 0x000fe20000010007 */
[----:B------:R-:W-:Y:S01]  /*4430*/  IMAD R77, R6, 0x4, R75 ;  /* 0x00000004064d7824 */ /* 0x000fe200078e024b */
[----:B------:R-:W-:Y:S01]  /*4440*/  USHF.L.U32 UR8, UR4, 0x1, URZ ;  /* 0x0000000104087899 */ /* 0x000fe200080006ff */
[----:B------:R-:W-:Y:S01]  /*4450*/  FMUL R20, R19, R20 ;  /* 0x0000001413147220 */ /* 0x000fe20000400000 */
[----:B------:R-:W-:Y:S01]  /*4460*/  IMAD.SHL.U32 R7, R5, 0x2, RZ ;  /* 0x0000000205077824 */ /* 0x000fe200078e00ff */
[----:B------:R-:W-:Y:S01]  /*4470*/  FSETP.NEU.AND P1, PT, R8, RZ, PT ;  /* 0x000000ff0800720b */ /* 0x000fe20003f2d000 */
[----:B------:R-:W-:Y:S01]  /*4480*/  UIMAD.WIDE UR4, UR4, 0x2, URZ ;  /* 0x00000002040478a5 */ /* 0x000fe2000f8e02ff */
[----:B------:R-:W-:-:S02]  /*4490*/  IMAD R83, R6, 0x4, R77 ;  /* 0x0000000406537824 */ /* 0x000fc400078e024d */
[----:B------:R-:W-:Y:S01]  /*44a0*/  FMUL R20, R19, R20 ;  /* 0x0000001413147220 */ /* 0x000fe20000400000 */
[----:B------:R-:W-:Y:S01]  /*44b0*/  IMAD.HI R8, R5, 0x2, RZ ;  /* 0x0000000205087827 */ /* 0x000fe200078e02ff */
[----:B0-----:R-:W-:Y:S01]  /*44c0*/  IADD3 R76, P4, P6, R7, UR8, R12 ;  /* 0x00000008074c7c10 */ /* 0x001fe2000fe9e00c */
[----:B------:R-:W-:Y:S02]  /*44d0*/  BAR.SYNC.DEFER_BLOCKING 0x0 ;  /* 0x0000000000007b1d */ /* 0x000fe40000010000 */
[----:B------:R-:W-:Y:S01]  /*44e0*/  FFMA.FTZ R20, R19, 1.4426950216293334961, R20 ;  /* 0x3fb8aa3b13147823 */ /* 0x000fe20000010014 */
[----:B------:R-:W-:Y:S01]  /*44f0*/  IMAD R5, R6, 0x4, R83 ;  /* 0x0000000406057824 */ /* 0x000fe200078e0253 */
[----:B------:R-:W-:Y:S02]  /*4500*/  @P5 MOV R9, 0x7f800000 ;  /* 0x7f80000000095802 */ /* 0x000fe40000000f00 */
[----:B------:R-:W-:Y:S01]  /*4510*/  IADD3.X R96, PT, PT, R8, UR5, R13, P4, P6 ;  /* 0x0000000508607c10 */ /* 0x000fe2000a7ec40d */
[----:B------:R-:W-:Y:S01]  /*4520*/  IMAD R82, R6, 0x4, R5 ;  /* 0x0000000406527824 */ /* 0x000fe200078e0205 */
[-C--:B------:R-:W-:Y:S01]  /*4530*/  LEA R8, P6, R27, R76.reuse, 0x1 ;  /* 0x0000004c1b087211 */ /* 0x080fe200078c08ff */
[----:B------:R-:W-:Y:S01]  /*4540*/  FADD R81, R17, R20 ;  /* 0x0000001411517221 */ /* 0x000fe20000000000 */
[----:B------:R-:W-:Y:S01]  /*4550*/  LEA R6, P4, R23, R76, 0x1 ;  /* 0x0000004c17067211 */ /* 0x000fe200078808ff */
[----:B------:R-:W-:Y:S01]  /*4560*/  @P5 FFMA.FTZ R81, R4, R9, +INF ;  /* 0x7f80000004515423 */ /* 0x000fe20000010009 */
[----:B------:R-:W-:Y:S01]  /*4570*/  LEA.HI.X.SX32 R9, R27, R96, 0x1, P6 ;  /* 0x000000601b097211 */ /* 0x000fe200030f0eff */
[----:B------:R-:W0:Y:S01]  /*4580*/  LDCU UR4, c[0x0][0x3ec] ;  /* 0x00007d80ff0477ac */ /* 0x000e220008000800 */
[----:B------:R-:W-:-:S02]  /*4590*/  LEA R12, P6, R31, R76, 0x1 ;  /* 0x0000004c1f0c7211 */ /* 0x000fc400078c08ff */
[----:B------:R-:W-:Y:S02]  /*45a0*/  LEA R10, P5, R35, R76, 0x1 ;  /* 0x0000004c230a7211 */ /* 0x000fe400078a08ff */
[----:B------:R-:W-:Y:S02]  /*45b0*/  LEA.HI.X.SX32 R7, R23, R96, 0x1, P4 ;  /* 0x0000006017077211 */ /* 0x000fe400020f0eff */
[----:B------:R-:W-:Y:S02]  /*45c0*/  LEA R16, P4, R21, R76, 0x1 ;  /* 0x0000004c15107211 */ /* 0x000fe400078808ff */
[-C--:B------:R-:W-:Y:S02]  /*45d0*/  LEA.HI.X.SX32 R13, R31, R96.reuse, 0x1, P6 ;  /* 0x000000601f0d7211 */ /* 0x080fe400030f0eff */
[----:B------:R-:W-:Y:S01]  /*45e0*/  LEA.HI.X.SX32 R11, R35, R96, 0x1, P5 ;  /* 0x00000060230b7211 */ /* 0x000fe200028f0eff */
[----:B------:R-:W1:Y:S01]  /*45f0*/  LDS.64 R84, [R2+UR6] ;  /* 0x0000000602547984 */ /* 0x000e620008000a00 */
[----:B------:R-:W-:-:S02]  /*4600*/  LEA R18, P6, R25, R76, 0x1 ;  /* 0x0000004c19127211 */ /* 0x000fc400078c08ff */
[----:B------:R-:W-:Y:S01]  /*4610*/  LEA R14, P5, R37, R76, 0x1 ;  /* 0x0000004c250e7211 */ /* 0x000fe200078a08ff */
[----:B------:R-:W-:Y:S01]  /*4620*/  LDS.64 R86, [R2+UR6+0x200] ;  /* 0x0002000602567984 */ /* 0x000fe20008000a00 */
[----:B------:R-:W-:Y:S01]  /*4630*/  LEA.HI.X.SX32 R17, R21, R96, 0x1, P4 ;  /* 0x0000006015117211 */ /* 0x000fe200020f0eff */
[----:B0-----:R-:W-:Y:S01]  /*4640*/  UIMAD UR4, UR7, UR4, URZ ;  /* 0x00000004070472a4 */ /* 0x001fe2000f8e02ff */
[----:B------:R-:W-:Y:S02]  /*4650*/  LEA R22, P4, R33, R76, 0x1 ;  /* 0x0000004c21167211 */ /* 0x000fe400078808ff */
[-C--:B------:R-:W-:Y:S01]  /*4660*/  LEA.HI.X.SX32 R19, R25, R96.reuse, 0x1, P6 ;  /* 0x0000006019137211 */ /* 0x080fe200030f0eff */
[----:B------:R-:W-:Y:S01]  /*4670*/  USHF.L.U32 UR7, UR4, 0x2, URZ ;  /* 0x0000000204077899 */ /* 0x000fe200080006ff */
[----:B------:R-:W-:Y:S01]  /*4680*/  LEA.HI.X.SX32 R15, R37, R96, 0x1, P5 ;  /* 0x00000060250f7211 */ /* 0x000fe200028f0eff */
[----:B------:R-:W-:Y:S01]  /*4690*/  UIMAD.WIDE UR4, UR4, 0x4, URZ ;  /* 0x00000004040478a5 */ /* 0x000fe2000f8e02ff */
[----:B------:R-:W-:-:S02]  /*46a0*/  LEA R24, P6, R39, R76, 0x1 ;  /* 0x0000004c27187211 */ /* 0x000fc400078c08ff */
[----:B------:R-:W-:Y:S02]  /*46b0*/  LEA R20, P5, R29, R76, 0x1 ;  /* 0x0000004c1d147211 */ /* 0x000fe400078a08ff */
[----:B------:R-:W-:Y:S02]  /*46c0*/  LEA.HI.X.SX32 R23, R33, R96, 0x1, P4 ;  /* 0x0000006021177211 */ /* 0x000fe400020f0eff */
[----:B------:R-:W-:Y:S02]  /*46d0*/  LEA R28, P4, R43, R76, 0x1 ;  /* 0x0000004c2b1c7211 */ /* 0x000fe400078808ff */
[-C--:B------:R-:W-:Y:S02]  /*46e0*/  LEA.HI.X.SX32 R25, R39, R96.reuse, 0x1, P6 ;  /* 0x0000006027197211 */ /* 0x080fe400030f0eff */
[----:B------:R-:W-:Y:S02]  /*46f0*/  LEA.HI.X.SX32 R21, R29, R96, 0x1, P5 ;  /* 0x000000601d157211 */ /* 0x000fe400028f0eff */
[----:B------:R-:W-:-:S02]  /*4700*/  LEA R30, P6, R45, R76, 0x1 ;  /* 0x0000004c2d1e7211 */ /* 0x000fc400078c08ff */
[----:B------:R-:W-:Y:S02]  /*4710*/  LEA.HI.X.SX32 R29, R43, R96, 0x1, P4 ;  /* 0x000000602b1d7211 */ /* 0x000fe400020f0eff */
[----:B------:R-:W-:Y:S02]  /*4720*/  LOP3.LUT R68, R2, 0x8, RZ, 0x3c, !PT ;  /* 0x0000000802447812 */ /* 0x000fe400078e3cff */
[----:B------:R-:W-:Y:S02]  /*4730*/  LEA R34, P4, R49, R76, 0x1 ;  /* 0x0000004c31227211 */ /* 0x000fe400078808ff */
[----:B------:R-:W-:Y:S01]  /*4740*/  LEA.HI.X.SX32 R31, R45, R96, 0x1, P6 ;  /* 0x000000602d1f7211 */ /* 0x000fe200030f0eff */
[----:B------:R-:W0:Y:S01]  /*4750*/  LDS.64 R88, [R68+UR6] ;  /* 0x0000000644587984 */ /* 0x000e220008000a00 */
[-C--:B------:R-:W-:Y:S02]  /*4760*/  LEA R36, P6, R51, R76.reuse, 0x1 ;  /* 0x0000004c33247211 */ /* 0x080fe400078c08ff */
[----:B------:R-:W-:Y:S01]  /*4770*/  LEA R26, P5, R41, R76, 0x1 ;  /* 0x0000004c291a7211 */ /* 0x000fe200078a08ff */
[----:B------:R-:W2:Y:S01]  /*4780*/  LDS.64 R44, [R68+UR6+0x200] ;  /* 0x00020006442c7984 */ /* 0x000ea20008000a00 */
[----:B------:R-:W-:-:S02]  /*4790*/  LEA.HI.X.SX32 R35, R49, R96, 0x1, P4 ;  /* 0x0000006031237211 */ /* 0x000fc400020f0eff */
[----:B------:R-:W-:Y:S01]  /*47a0*/  LEA R40, P4, R55, R76, 0x1 ;  /* 0x0000004c37287211 */ /* 0x000fe200078808ff */
[----:B------:R-:W-:Y:S01]  /*47b0*/  LDS.64 R48, [R68+UR6+0x400] ;  /* 0x0004000644307984 */ /* 0x000fe20008000a00 */
[-C--:B------:R-:W-:Y:S02]  /*47c0*/  LEA.HI.X.SX32 R37, R51, R96.reuse, 0x1, P6 ;  /* 0x0000006033257211 */ /* 0x080fe400030f0eff */
[-C--:B------:R-:W-:Y:S01]  /*47d0*/  LEA.HI.X.SX32 R27, R41, R96.reuse, 0x1, P5 ;  /* 0x00000060291b7211 */ /* 0x080fe200028f0eff */
[----:B------:R-:W3:Y:S01]  /*47e0*/  LDS.64 R50, [R2+UR6+0x400] ;  /* 0x0004000602327984 */ /* 0x000ee20008000a00 */
[----:B------:R-:W-:Y:S02]  /*47f0*/  LEA.HI.X.SX32 R41, R55, R96, 0x1, P4 ;  /* 0x0000006037297211 */ /* 0x000fe400020f0eff */
[-C--:B------:R-:W-:Y:S01]  /*4800*/  LEA R32, P5, R47, R76.reuse, 0x1 ;  /* 0x0000004c2f207211 */ /* 0x080fe200078a08ff */
[----:B------:R4:W5:Y:S01]  /*4810*/  LDS.64 R54, [R2+UR6+0x600] ;  /* 0x0006000602367984 */ /* 0x0009620008000a00 */
[----:B------:R-:W-:-:S02]  /*4820*/  LEA R52, P4, R61, R76, 0x1 ;  /* 0x0000004c3d347211 */ /* 0x000fc400078808ff */
[----:B------:R-:W-:Y:S01]  /*4830*/  LEA.HI.X.SX32 R33, R47, R96, 0x1, P5 ;  /* 0x000000602f217211 */ /* 0x000fe200028f0eff */
[----:B------:R-:W5:Y:S01]  /*4840*/  LDS.64 R90, [R68+UR6+0x600] ;  /* 0x00060006445a7984 */ /* 0x000f620008000a00 */
[-C--:B------:R-:W-:Y:S02]  /*4850*/  LEA R38, P5, R53, R76.reuse, 0x1 ;  /* 0x0000004c35267211 */ /* 0x080fe400078a08ff */
[----:B------:R-:W-:Y:S01]  /*4860*/  LEA R42, P6, R57, R76, 0x1 ;  /* 0x0000004c392a7211 */ /* 0x000fe200078c08ff */
[----:B-1----:R-:W-:Y:S01]  /*4870*/  STG.E.U16 desc[UR10][R8.64], R84 ;  /* 0x0000005408007986 */ /* 0x002fe2000c10150a */
[-C--:B------:R-:W-:Y:S02]  /*4880*/  LEA.HI.X.SX32 R39, R53, R96.reuse, 0x1, P5 ;  /* 0x0000006035277211 */ /* 0x080fe400028f0eff */
[----:B------:R-:W-:Y:S02]  /*4890*/  LEA.HI.X.SX32 R53, R61, R96, 0x1, P4 ;  /* 0x000000603d357211 */ /* 0x000fe400020f0eff */
[----:B------:R-:W-:-:S02]  /*48a0*/  LEA R60, P4, R67, R76, 0x1 ;  /* 0x0000004c433c7211 */ /* 0x000fc400078808ff */
[----:B------:R-:W-:Y:S02]  /*48b0*/  LEA R46, P5, R59, R76, 0x1 ;  /* 0x0000004c3b2e7211 */ /* 0x000fe400078a08ff */
[----:B------:R-:W-:Y:S02]  /*48c0*/  LEA.HI.X.SX32 R61, R67, R96, 0x1, P4 ;  /* 0x00000060433d7211 */ /* 0x000fe400020f0eff */
[----:B------:R-:W-:Y:S02]  /*48d0*/  LEA R66, P4, R73, R76, 0x1 ;  /* 0x0000004c49427211 */ /* 0x000fe400078808ff */
[-C--:B------:R-:W-:Y:S02]  /*48e0*/  LEA.HI.X.SX32 R43, R57, R96.reuse, 0x1, P6 ;  /* 0x00000060392b7211 */ /* 0x080fe400030f0eff */
[----:B------:R-:W-:Y:S01]  /*48f0*/  LEA.HI.X.SX32 R67, R73, R96, 0x1, P4 ;  /* 0x0000006049437211 */ /* 0x000fe200020f0eff */
[----:B0-----:R0:W-:Y:S01]  /*4900*/  STG.E.U16 desc[UR10][R10.64], R88 ;  /* 0x000000580a007986 */ /* 0x0011e2000c10150a */
[----:B------:R-:W-:-:S02]  /*4910*/  LEA R72, P4, R83, R76, 0x1 ;  /* 0x0000004c53487211 */ /* 0x000fc400078808ff */
[----:B----4-:R-:W-:Y:S01]  /*4920*/  PRMT R2, R88, 0x7632, R2 ;  /* 0x0000763258027816 */ /* 0x010fe20000000002 */
[----:B------:R1:W-:Y:S01]  /*4930*/  STG.E.U16 desc[UR10][R6.64], R86 ;  /* 0x0000005606007986 */ /* 0x0003e2000c10150a */
[----:B------:R-:W-:Y:S02]  /*4940*/  LEA.HI.X.SX32 R73, R83, R96, 0x1, P4 ;  /* 0x0000006053497211 */ /* 0x000fe400020f0eff */
[----:B------:R-:W-:Y:S01]  /*4950*/  FSETP.NEU.AND P4, PT, R4, RZ, PT ;  /* 0x000000ff0400720b */ /* 0x000fe20003f8d000 */
[----:B--2---:R2:W-:Y:S01]  /*4960*/  STG.E.U16 desc[UR10][R12.64], R44 ;  /* 0x0000002c0c007986 */ /* 0x0045e2000c10150a */
[----:B------:R-:W-:Y:S02]  /*4970*/  LEA R56, P6, R63, R76, 0x1 ;  /* 0x0000004c3f387211 */ /* 0x000fe400078c08ff */
[----:B------:R-:W-:Y:S01]  /*4980*/  LEA.HI.X.SX32 R47, R59, R96, 0x1, P5 ;  /* 0x000000603b2f7211 */ /* 0x000fe200028f0eff */
[----:B---3--:R3:W-:Y:S01]  /*4990*/  STG.E.U16 desc[UR10][R14.64], R50 ;  /* 0x000000320e007986 */ /* 0x0087e2000c10150a */
[----:B0-----:R-:W-:-:S02]  /*49a0*/  PRMT R11, R84, 0x7632, R11 ;  /* 0x00007632540b7816 */ /* 0x001fc4000000000b */
[----:B------:R-:W-:Y:S01]  /*49b0*/  PRMT R4, R44, 0x7632, R4 ;  /* 0x000076322c047816 */ /* 0x000fe20000000004 */
[----:B------:R0:W-:Y:S01]  /*49c0*/  STG.E.U16 desc[UR10][R16.64], R48 ;  /* 0x0000003010007986 */ /* 0x0001e2000c10150a */
[----:B------:R-:W-:Y:S01]  /*49d0*/  LEA R58, P5, R65, R76, 0x1 ;  /* 0x0000004c413a7211 */ /* 0x000fe200078a08ff */
[----:B-1----:R-:W1:Y:S01]  /*49e0*/  LDC.64 R6, c[0x0][0x3a0] ;  /* 0x0000e800ff067b82 */ /* 0x002e620000000a00 */
[----:B------:R-:W-:Y:S01]  /*49f0*/  LEA.HI.X.SX32 R57, R63, R96, 0x1, P6 ;  /* 0x000000603f397211 */ /* 0x000fe200030f0eff */
[----:B-----5:R4:W-:Y:S01]  /*4a00*/  STG.E.U16 desc[UR10][R18.64], R54 ;  /* 0x0000003612007986 */ /* 0x0209e2000c10150a */
[----:B--2---:R-:W-:Y:S02]  /*4a10*/  PRMT R13, R86, 0x7632, R13 ;  /* 0x00007632560d7816 */ /* 0x004fe4000000000d */
[----:B------:R-:W-:Y:S01]  /*4a20*/  LEA R62, P6, R69, R76, 0x1 ;  /* 0x0000004c453e7211 */ /* 0x000fe200078c08ff */
[----:B------:R-:W-:Y:S01]  /*4a30*/  STG.E.U16 desc[UR10][R20.64], R90 ;  /* 0x0000005a14007986 */ /* 0x000fe2000c10150a */
[----:B---3--:R-:W-:-:S02]  /*4a40*/  PRMT R15, R50, 0x7632, R15 ;  /* 0x00007632320f7816 */ /* 0x008fc4000000000f */
[----:B------:R-:W-:Y:S01]  /*4a50*/  LEA.HI.X.SX32 R59, R65, R96, 0x1, P5 ;  /* 0x00000060413b7211 */ /* 0x000fe200028f0eff */
[----:B------:R-:W-:Y:S01]  /*4a60*/  STG.E.U16 desc[UR10][R22.64], R11 ;  /* 0x0000000b16007986 */ /* 0x000fe2000c10150a */
[----:B0-----:R-:W-:Y:S02]  /*4a70*/  PRMT R16, R48, 0x7632, R16 ;  /* 0x0000763230107816 */ /* 0x001fe40000000010 */
[----:B------:R-:W-:Y:S01]  /*4a80*/  PRMT R17, R54, 0x7632, R17 ;  /* 0x0000763236117816 */ /* 0x000fe20000000011 */
[----:B------:R0:W-:Y:S01]  /*4a90*/  STG.E.U16 desc[UR10][R24.64], R2 ;  /* 0x0000000218007986 */ /* 0x0001e2000c10150a */
[----:B----4-:R-:W-:Y:S02]  /*4aa0*/  PRMT R18, R90, 0x7632, R18 ;  /* 0x000076325a127816 */ /* 0x010fe40000000012 */
[----:B------:R-:W-:Y:S01]  /*4ab0*/  LEA R64, P5, R71, R76, 0x1 ;  /* 0x0000004c47407211 */ /* 0x000fe200078a08ff */
[----:B------:R-:W-:Y:S01]  /*4ac0*/  STG.E.U16 desc[UR10][R26.64], R13 ;  /* 0x0000000d1a007986 */ /* 0x000fe2000c10150a */
[----:B------:R-:W-:-:S02]  /*4ad0*/  LEA.HI.X.SX32 R63, R69, R96, 0x1, P6 ;  /* 0x00000060453f7211 */ /* 0x000fc400030f0eff */
[----:B------:R-:W-:Y:S01]  /*4ae0*/  LEA R68, P6, R75, R76, 0x1 ;  /* 0x0000004c4b447211 */ /* 0x000fe200078c08ff */
[----:B------:R2:W-:Y:S01]  /*4af0*/  STG.E.U16 desc[UR10][R28.64], R4 ;  /* 0x000000041c007986 */ /* 0x0005e2000c10150a */
[----:B------:R-:W-:Y:S02]  /*4b00*/  LEA.HI.X.SX32 R65, R71, R96, 0x1, P5 ;  /* 0x0000006047417211 */ /* 0x000fe400028f0eff */
[----:B------:R-:W-:Y:S01]  /*4b10*/  LEA R70, P5, R77, R76, 0x1 ;  /* 0x0000004c4d467211 */ /* 0x000fe200078a08ff */
[----:B------:R3:W-:Y:S01]  /*4b20*/  STG.E.U16 desc[UR10][R30.64], R15 ;  /* 0x0000000f1e007986 */ /* 0x0007e2000c10150a */
[----:B------:R-:W-:Y:S02]  /*4b30*/  LEA.HI.X.SX32 R69, R75, R96, 0x1, P6 ;  /* 0x000000604b457211 */ /* 0x000fe400030f0eff */
[----:B0-----:R-:W-:Y:S01]  /*4b40*/  PRMT R2, R89, 0x7632, R2 ;  /* 0x0000763259027816 */ /* 0x001fe20000000002 */
[----:B------:R0:W-:Y:S01]  /*4b50*/  STG.E.U16 desc[UR10][R32.64], R16 ;  /* 0x0000001020007986 */ /* 0x0001e2000c10150a */
[----:B------:R-:W-:-:S02]  /*4b60*/  LEA R74, P6, R5, R76, 0x1 ;  /* 0x0000004c054a7211 */ /* 0x000fc400078c08ff */
[----:B------:R-:W-:Y:S01]  /*4b70*/  LEA.HI.X.SX32 R71, R77, R96, 0x1, P5 ;  /* 0x000000604d477211 */ /* 0x000fe200028f0eff */
[----:B------:R4:W-:Y:S01]  /*4b80*/  STG.E.U16 desc[UR10][R34.64], R17 ;  /* 0x0000001122007986 */ /* 0x0009e2000c10150a */
[----:B------:R-:W-:Y:S02]  /*4b90*/  LEA R76, P5, R82, R76, 0x1 ;  /* 0x0000004c524c7211 */ /* 0x000fe400078a08ff */
[----:B--2---:R-:W-:Y:S01]  /*4ba0*/  PRMT R4, R45, 0x7632, R4 ;  /* 0x000076322d047816 */ /* 0x004fe20000000004 */
[----:B------:R2:W-:Y:S01]  /*4bb0*/  STG.E.U16 desc[UR10][R36.64], R18 ;  /* 0x0000001224007986 */ /* 0x0005e2000c10150a */
[----:B---3--:R-:W-:Y:S02]  /*4bc0*/  PRMT R31, R85, 0x7632, R31 ;  /* 0x00007632551f7816 */ /* 0x008fe4000000001f */
[-C--:B------:R-:W-:Y:S01]  /*4bd0*/  LEA.HI.X.SX32 R75, R5, R96.reuse, 0x1, P6 ;  /* 0x00000060054b7211 */ /* 0x080fe200030f0eff */
[----:B------:R3:W-:Y:S01]  /*4be0*/  STG.E.U16 desc[UR10][R38.64], R85 ;  /* 0x0000005526007986 */ /* 0x0007e2000c10150a */
[----:B0-----:R-:W-:Y:S01]  /*4bf0*/  PRMT R33, R87, 0x7632, R33 ;  /* 0x0000763257217816 */ /* 0x001fe20000000021 */
[----:B------:R-:W-:Y:S01]  /*4c00*/  IMAD.SHL.U32 R5, R148, 0x4, RZ ;  /* 0x0000000494057824 */ /* 0x000fe200078e00ff */
[----:B------:R-:W-:Y:S01]  /*4c10*/  LEA.HI.X.SX32 R77, R82, R96, 0x1, P5 ;  /* 0x00000060524d7211 */ /* 0x000fe200028f0eff */
[----:B------:R-:W-:Y:S01]  /*4c20*/  STG.E.U16 desc[UR10][R40.64], R89 ;  /* 0x0000005928007986 */ /* 0x000fe2000c10150a */
[----:B----4-:R-:W-:Y:S01]  /*4c30*/  PRMT R35, R51, 0x7632, R35 ;  /* 0x0000763233237816 */ /* 0x010fe20000000023 */
[----:B------:R-:W-:Y:S01]  /*4c40*/  IMAD.HI R148, R148, 0x4, RZ ;  /* 0x0000000494947827 */ /* 0x000fe200078e02ff */
[----:B------:R-:W-:Y:S01]  /*4c50*/  FSEL R78, R78, -INF , P3 ;  /* 0xff8000004e4e7808 */ /* 0x000fe20001800000 */
[----:B------:R-:W-:Y:S01]  /*4c60*/  STG.E.U16 desc[UR10][R42.64], R87 ;  /* 0x000000572a007986 */ /* 0x000fe2000c10150a */
[----:B--2---:R-:W-:-:S02]  /*4c70*/  PRMT R36, R49, 0x7632, R36 ;  /* 0x0000763231247816 */ /* 0x004fc40000000024 */
[----:B------:R-:W-:Y:S01]  /*4c80*/  PRMT R37, R55, 0x7632, R37 ;  /* 0x0000763237257816 */ /* 0x000fe20000000025 */
[----:B------:R-:W-:Y:S01]  /*4c90*/  STG.E.U16 desc[UR10][R46.64], R45 ;  /* 0x0000002d2e007986 */ /* 0x000fe2000c10150a */
[----:B---3--:R-:W-:Y:S01]  /*4ca0*/  PRMT R38, R91, 0x7632, R38 ;  /* 0x000076325b267816 */ /* 0x008fe20000000026 */
[----:B------:R-:W-:Y:S01]  /*4cb0*/  FFMA R8, R78, 0.69314718246459960938, R95 ;  /* 0x3f3172184e087823 */ /* 0x000fe2000000005f */
[----:B------:R-:W-:Y:S01]  /*4cc0*/  FSEL R79, R79, -INF , P2 ;  /* 0xff8000004f4f7808 */ /* 0x000fe20001000000 */
[----:B------:R-:W-:Y:S01]  /*4cd0*/  STG.E.U16 desc[UR10][R52.64], R51 ;  /* 0x0000003334007986 */ /* 0x000fe2000c10150a */
[----:B------:R-:W-:Y:S02]  /*4ce0*/  FSEL R80, R80, -INF , P1 ;  /* 0xff80000050507808 */ /* 0x000fe40000800000 */
[----:B------:R-:W-:Y:S01]  /*4cf0*/  FSEL R81, R81, -INF , P4 ;  /* 0xff80000051517808 */ /* 0x000fe20002000000 */
[----:B------:R-:W-:Y:S01]  /*4d00*/  STG.E.U16 desc[UR10][R56.64], R49 ;  /* 0x0000003138007986 */ /* 0x000fe2000c10150a */
[----:B------:R-:W-:Y:S01]  /*4d10*/  LOP3.LUT R0, R0, 0x1c, RZ, 0xc0, !PT ;  /* 0x0000001c00007812 */ /* 0x000fe200078ec0ff */
[----:B------:R-:W-:Y:S01]  /*4d20*/  FFMA R9, R79, 0.69314718246459960938, R94 ;  /* 0x3f3172184f097823 */ /* 0x000fe2000000005e */
[----:B------:R-:W-:Y:S01]  /*4d30*/  FFMA R10, R80, 0.69314718246459960938, R93 ;  /* 0x3f317218500a7823 */ /* 0x000fe2000000005d */
[----:B------:R-:W-:Y:S01]  /*4d40*/  STG.E.U16 desc[UR10][R58.64], R55 ;  /* 0x000000373a007986 */ /* 0x000fe2000c10150a */
[----:B------:R-:W-:Y:S01]  /*4d50*/  FFMA R11, R81, 0.69314718246459960938, R92 ;  /* 0x3f317218510b7823 */ /* 0x000fe2000000005c */
[----:B------:R-:W-:-:S02]  /*4d60*/  LEA R0, R0, UR6, 0x2 ;  /* 0x0000000600007c11 */ /* 0x000fc4000f8e10ff */
[----:B------:R-:W-:Y:S04]  /*4d70*/  STG.E.U16 desc[UR10][R60.64], R91 ;  /* 0x0000005b3c007986 */ /* 0x000fe8000c10150a */
[----:B------:R-:W-:Y:S04]  /*4d80*/  STG.E.U16 desc[UR10][R62.64], R31 ;  /* 0x0000001f3e007986 */ /* 0x000fe8000c10150a */
[----:B------:R-:W-:Y:S04]  /*4d90*/  STG.E.U16 desc[UR10][R64.64], R2 ;  /* 0x0000000240007986 */ /* 0x000fe8000c10150a */
[----:B------:R-:W-:Y:S04]  /*4da0*/  STG.E.U16 desc[UR10][R66.64], R33 ;  /* 0x0000002142007986 */ /* 0x000fe8000c10150a */
[----:B------:R1:W-:Y:S04]  /*4db0*/  STG.E.U16 desc[UR10][R68.64], R4 ;  /* 0x0000000444007986 */ /* 0x0003e8000c10150a */
[----:B------:R0:W-:Y:S04]  /*4dc0*/  STG.E.U16 desc[UR10][R70.64], R35 ;  /* 0x0000002346007986 */ /* 0x0001e8000c10150a */
[----:B------:R0:W-:Y:S04]  /*4dd0*/  STG.E.U16 desc[UR10][R72.64], R36 ;  /* 0x0000002448007986 */ /* 0x0001e8000c10150a */
[----:B------:R0:W-:Y:S01]  /*4de0*/  STG.E.U16 desc[UR10][R74.64], R37 ;  /* 0x000000254a007986 */ /* 0x0001e2000c10150a */
[----:B-1----:R-:W-:-:S03]  /*4df0*/  IADD3 R4, P1, P2, R5, UR7, R6 ;  /* 0x0000000705047c10 */ /* 0x002fc6000fa3e006 */
[----:B------:R0:W-:Y:S01]  /*4e00*/  STG.E.U16 desc[UR10][R76.64], R38 ;  /* 0x000000264c007986 */ /* 0x0001e2000c10150a */
[----:B------:R-:W-:Y:S01]  /*4e10*/  IADD3.X R5, PT, PT, R148, UR5, R7, P1, P2 ;  /* 0x0000000594057c10 */ /* 0x000fe20008fe4407 */
[----:B------:R-:W-:Y:S06]  /*4e20*/  BAR.SYNC.DEFER_BLOCKING 0x0 ;  /* 0x0000000000007b1d */ /* 0x000fec0000010000 */
[----:B------:R0:W-:Y:S02]  /*4e30*/  STS.128 [R0], R8 ;  /* 0x0000000800007388 */ /* 0x0001e40000000c00 */
[----:B------:R-:W-:Y:S06]  /*4e40*/  BAR.SYNC.DEFER_BLOCKING 0x0 ;  /* 0x0000000000007b1d */ /* 0x000fec0000010000 */
[----:B------:R-:W-:Y:S05]  /*4e50*/  @P0 EXIT ;  /* 0x000000000000094d */ /* 0x000fea0003800000 */
[----:B------:R-:W1:Y:S04]  /*4e60*/  LDS R3, [R3] ;  /* 0x0000000003037984 */ /* 0x000e680000000800 */
[----:B-1----:R-:W-:Y:S01]  /*4e70*/  STG.E desc[UR10][R4.64], R3 ;  /* 0x0000000304007986 */ /* 0x002fe2000c10190a */
[----:B------:R-:W-:Y:S05]  /*4e80*/  EXIT ;  /* 0x000000000000794d */ /* 0x000fea0003800000 */
.L_x_2:
[----:B------:R-:W-:-:S00]  /*4e90*/  BRA `(.L_x_2) ;  /* 0xfffffffc00fc7947 */ /* 0x000fc0000383ffff */
[----:B------:R-:W-:-:S00]  /*4ea0*/  NOP ;  /* 0x0000000000007918 */ /* 0x000fc00000000000 */
        /* <DEDUP_REMOVED lines=13> */
.L_x_3:


//--------------------- .nv.global.init           --------------------------
	.section	.nv.global.init,"aw",@progbits
.nv.global.init:
	.type		_$_str,@object
	.size		_$_str,(.L_0 - _$_str)
_$_str:
        /*0000*/ 	.byte	0x5f, 0x5f, 0x43, 0x55, 0x44, 0x41, 0x5f, 0x46, 0x54, 0x5a, 0x00
.L_0:


//--------------------- .nv.shared.attn_fwd       --------------------------
	.section	.nv.shared.attn_fwd,"aw",@nobits
	.sectionflags	@""
	.align	16
	.zero		1024


//--------------------- .nv.shared.reserved.0     --------------------------
	.section	.nv.shared.reserved.0,"aw",@nobits
	.weak		__nv_reservedSMEM_offset_0_alias
	.size		__nv_reservedSMEM_offset_0_alias, 0, 64
	.other		__nv_reservedSMEM_offset_0_alias,@"STO_CUDA_RESERVED_SHARED STV_DEFAULT"
__nv_reservedSMEM_offset_0_alias:
	.zero		0
	.zero		64


//--------------------- .nv.constant0.attn_fwd    --------------------------
	.section	.nv.constant0.attn_fwd,"a",@progbits
	.sectionflags	@""
	.align	4
.nv.constant0.attn_fwd:
	.zero		1032


//--------------------- SYMBOLS --------------------------

	.type		.nv.reservedSmem.offset0,@object
	.size		.nv.reservedSmem.offset0,0x4
	.type		.nv.reservedSmem.cap,@object
	.size		.nv.reservedSmem.cap,0x4
